	.target	sm_90a

	.elftype	@"ET_EXEC"


//--------------------- .note.nv.tkinfo           --------------------------
	.section	.note.nv.tkinfo,"",@"SHT_NOTE"
	.sectionflags	@"SHF_NOTE_NV_TKINFO"
	.tkinfo
        /*0018*/ 	.word	0x00000002
        /*0030*/ 	.string	""
        /*0030*/ 	.string	"ptxas"
        /*0030*/ 	.string	"Cuda compilation tools, release 13.0, V13.0.88"
        /*0030*/ 	.string	"Build cuda_13.0.r13.0/compiler.36424714_0"
        /*0030*/ 	.string	"-arch sm_90a -m 64 "



//--------------------- .note.nv.cuinfo           --------------------------
	.section	.note.nv.cuinfo,"",@"SHT_NOTE"
	.sectionflags	@"SHF_NOTE_NV_CUINFO"
        /*0018*/ 	.short	0x0002
        /*001a*/ 	.short	0x005a
        /*001c*/ 	.short	0x0082
	.zero		2


//--------------------- .nv.info                  --------------------------
	.section	.nv.info,"",@"SHT_CUDA_INFO"
	.align	4


	//----- nvinfo : EIATTR_REGCOUNT
	.align		4
        /*0000*/ 	.byte	0x04, 0x2f
        /*0002*/ 	.short	(.L_12 - .L_11)
	.align		4
.L_11:
        /*0004*/ 	.word	index@(_ZN7cutlass13device_kernelINS_4gemm6kernel13GemmUniversalIN4cute5tupleIJiiiiEEENS1_10collective13CollectiveMmaINS1_40MainloopSm90TmaGmmaWarpSpecializedSparseILi6ENS5_IJNS4_1CILi1EEESB_SB_EEENS1_35KernelTmaWarpSpecializedCooperativeEEENS5_IJNSA_ILi256EEENSA_ILi128EEENSA_ILi64EEEEEENS_6half_tENS5_IJNS4_6LayoutINS5_IJiNS5_IJNSA_ILi2EEEiEEEiEEENS5_IJlNS5_IJSB_SL_EEElEEEEENSK_INS5_IJNS5_IJNS5_IJNSA_ILi8EEESL_NSA_ILi4EEEEEEiEEENS5_IJNS5_IJNSA_ILi16EEESL_SL_EEEiEEEiEEENS5_IJNS5_IJNS5_IJSH_SV_NSA_ILi1024EEEEEENSA_ILi4096EEEEEENS5_IJNS5_IJSB_NSA_ILi512EEENSA_ILi32EEEEEElEEElEEEEEEEESJ_NS5_IJlSB_lEEENS4_8TiledMMAINS4_8MMA_AtomIJNS4_4SM904GMMA6SPARSE27GMMA_64x128x32_F32F16F16_SSILNS1E_5MajorE0ELS1H_0ELNS1E_7ScaleInE1ELS1I_1ELNS1E_9SparseSelE0EEEEEENSK_INS5_IJSL_SB_SB_EEENS5_IJSB_NSA_ILi0EEES1N_EEEEENS5_IJNS4_10UnderscoreES1Q_S1Q_EEEEENS4_13SM90_TMA_LOADENS4_14ComposedLayoutINS4_7SwizzleILi2ELi4ELi3EEENS4_25smem_sparse_ptr_flag_bitsILi2ELi16EEENSK_INS5_IJNS5_IJSB_SR_EEENS5_IJSL_S14_EEEEEENS5_IJNS5_IJS1N_SH_EEESO_EEEEEEEvNS4_8identityES1T_NS1U_INS1V_ILi3ELi4ELi3EEENS4_18smem_ptr_flag_bitsILi16EEENSK_INS5_IJSR_SH_EEENS5_IJSH_SB_EEEEEEEvS26_EENS_8epilogue10collective6detail29Sm90TmaWarpSpecializedAdapterINS2G_15DefaultEpilogueIfNS5_IJSB_llEEES2K_NS2F_6thread17LinearCombinationIfLi1EffLNS2L_9ScaleType4KindE0ELNS_15FloatRoundStyleE2EfEENS1_15EpilogueDefaultEEEEEvvEEEEvNT_6ParamsE)
        /*0008*/ 	.word	0x000000a8


	//----- nvinfo : EIATTR_FRAME_SIZE
	.align		4
.L_12:
        /*000c*/ 	.byte	0x04, 0x11
        /*000e*/ 	.short	(.L_14 - .L_13)
	.align		4
.L_13:
        /*0010*/ 	.word	index@(_ZN7cutlass13device_kernelINS_4gemm6kernel13GemmUniversalIN4cute5tupleIJiiiiEEENS1_10collective13CollectiveMmaINS1_40MainloopSm90TmaGmmaWarpSpecializedSparseILi6ENS5_IJNS4_1CILi1EEESB_SB_EEENS1_35KernelTmaWarpSpecializedCooperativeEEENS5_IJNSA_ILi256EEENSA_ILi128EEENSA_ILi64EEEEEENS_6half_tENS5_IJNS4_6LayoutINS5_IJiNS5_IJNSA_ILi2EEEiEEEiEEENS5_IJlNS5_IJSB_SL_EEElEEEEENSK_INS5_IJNS5_IJNS5_IJNSA_ILi8EEESL_NSA_ILi4EEEEEEiEEENS5_IJNS5_IJNSA_ILi16EEESL_SL_EEEiEEEiEEENS5_IJNS5_IJNS5_IJSH_SV_NSA_ILi1024EEEEEENSA_ILi4096EEEEEENS5_IJNS5_IJSB_NSA_ILi512EEENSA_ILi32EEEEEElEEElEEEEEEEESJ_NS5_IJlSB_lEEENS4_8TiledMMAINS4_8MMA_AtomIJNS4_4SM904GMMA6SPARSE27GMMA_64x128x32_F32F16F16_SSILNS1E_5MajorE0ELS1H_0ELNS1E_7ScaleInE1ELS1I_1ELNS1E_9SparseSelE0EEEEEENSK_INS5_IJSL_SB_SB_EEENS5_IJSB_NSA_ILi0EEES1N_EEEEENS5_IJNS4_10UnderscoreES1Q_S1Q_EEEEENS4_13SM90_TMA_LOADENS4_14ComposedLayoutINS4_7SwizzleILi2ELi4ELi3EEENS4_25smem_sparse_ptr_flag_bitsILi2ELi16EEENSK_INS5_IJNS5_IJSB_SR_EEENS5_IJSL_S14_EEEEEENS5_IJNS5_IJS1N_SH_EEESO_EEEEEEEvNS4_8identityES1T_NS1U_INS1V_ILi3ELi4ELi3EEENS4_18smem_ptr_flag_bitsILi16EEENSK_INS5_IJSR_SH_EEENS5_IJSH_SB_EEEEEEEvS26_EENS_8epilogue10collective6detail29Sm90TmaWarpSpecializedAdapterINS2G_15DefaultEpilogueIfNS5_IJSB_llEEES2K_NS2F_6thread17LinearCombinationIfLi1EffLNS2L_9ScaleType4KindE0ELNS_15FloatRoundStyleE2EfEENS1_15EpilogueDefaultEEEEEvvEEEEvNT_6ParamsE)
        /*0014*/ 	.word	0x00000000


	//----- nvinfo : EIATTR_MIN_STACK_SIZE
	.align		4
.L_14:
        /*0018*/ 	.byte	0x04, 0x12
        /*001a*/ 	.short	(.L_16 - .L_15)
	.align		4
.L_15:
        /*001c*/ 	.word	index@(_ZN7cutlass13device_kernelINS_4gemm6kernel13GemmUniversalIN4cute5tupleIJiiiiEEENS1_10collective13CollectiveMmaINS1_40MainloopSm90TmaGmmaWarpSpecializedSparseILi6ENS5_IJNS4_1CILi1EEESB_SB_EEENS1_35KernelTmaWarpSpecializedCooperativeEEENS5_IJNSA_ILi256EEENSA_ILi128EEENSA_ILi64EEEEEENS_6half_tENS5_IJNS4_6LayoutINS5_IJiNS5_IJNSA_ILi2EEEiEEEiEEENS5_IJlNS5_IJSB_SL_EEElEEEEENSK_INS5_IJNS5_IJNS5_IJNSA_ILi8EEESL_NSA_ILi4EEEEEEiEEENS5_IJNS5_IJNSA_ILi16EEESL_SL_EEEiEEEiEEENS5_IJNS5_IJNS5_IJSH_SV_NSA_ILi1024EEEEEENSA_ILi4096EEEEEENS5_IJNS5_IJSB_NSA_ILi512EEENSA_ILi32EEEEEElEEElEEEEEEEESJ_NS5_IJlSB_lEEENS4_8TiledMMAINS4_8MMA_AtomIJNS4_4SM904GMMA6SPARSE27GMMA_64x128x32_F32F16F16_SSILNS1E_5MajorE0ELS1H_0ELNS1E_7ScaleInE1ELS1I_1ELNS1E_9SparseSelE0EEEEEENSK_INS5_IJSL_SB_SB_EEENS5_IJSB_NSA_ILi0EEES1N_EEEEENS5_IJNS4_10UnderscoreES1Q_S1Q_EEEEENS4_13SM90_TMA_LOADENS4_14ComposedLayoutINS4_7SwizzleILi2ELi4ELi3EEENS4_25smem_sparse_ptr_flag_bitsILi2ELi16EEENSK_INS5_IJNS5_IJSB_SR_EEENS5_IJSL_S14_EEEEEENS5_IJNS5_IJS1N_SH_EEESO_EEEEEEEvNS4_8identityES1T_NS1U_INS1V_ILi3ELi4ELi3EEENS4_18smem_ptr_flag_bitsILi16EEENSK_INS5_IJSR_SH_EEENS5_IJSH_SB_EEEEEEEvS26_EENS_8epilogue10collective6detail29Sm90TmaWarpSpecializedAdapterINS2G_15DefaultEpilogueIfNS5_IJSB_llEEES2K_NS2F_6thread17LinearCombinationIfLi1EffLNS2L_9ScaleType4KindE0ELNS_15FloatRoundStyleE2EfEENS1_15EpilogueDefaultEEEEEvvEEEEvNT_6ParamsE)
        /*0020*/ 	.word	0x00000000
.L_16:


//--------------------- .nv.compat                --------------------------
	.section	.nv.compat,"",@"SHT_CUDA_COMPAT_INFO"
	.align	4
        /*0000*/ 	.byte	0x02, 0x09, 0x01, 0x00, 0x02, 0x02, 0x04, 0x00, 0x02, 0x05, 0x05, 0x00, 0x03, 0x07, 0x01, 0x01
        /*0010*/ 	.byte	0x02, 0x03, 0x01, 0x00, 0x02, 0x06, 0x01, 0x00, 0x04, 0x0b, 0x08, 0x00, 0x00, 0x00, 0x00, 0x00
        /*0020*/ 	.byte	0x00, 0x00, 0x00, 0x00


//--------------------- .nv.info._ZN7cutlass13device_kernelINS_4gemm6kernel13GemmUniversalIN4cute5tupleIJiiiiEEENS1_10collective13CollectiveMmaINS1_40MainloopSm90TmaGmmaWarpSpecializedSparseILi6ENS5_IJNS4_1CILi1EEESB_SB_EEENS1_35KernelTmaWarpSpecializedCooperativeEEENS5_IJNSA_ILi256EEENSA_ILi128EEENSA_ILi64EEEEEENS_6half_tENS5_IJNS4_6LayoutINS5_IJiNS5_IJNSA_ILi2EEEiEEEiEEENS5_IJlNS5_IJSB_SL_EEElEEEEENSK_INS5_IJNS5_IJNS5_IJNSA_ILi8EEESL_NSA_ILi4EEEEEEiEEENS5_IJNS5_IJNSA_ILi16EEESL_SL_EEEiEEEiEEENS5_IJNS5_IJNS5_IJSH_SV_NSA_ILi1024EEEEEENSA_ILi4096EEEEEENS5_IJNS5_IJSB_NSA_ILi512EEENSA_ILi32EEEEEElEEElEEEEEEEESJ_NS5_IJlSB_lEEENS4_8TiledMMAINS4_8MMA_AtomIJNS4_4SM904GMMA6SPARSE27GMMA_64x128x32_F32F16F16_SSILNS1E_5MajorE0ELS1H_0ELNS1E_7ScaleInE1ELS1I_1ELNS1E_9SparseSelE0EEEEEENSK_INS5_IJSL_SB_SB_EEENS5_IJSB_NSA_ILi0EEES1N_EEEEENS5_IJNS4_10UnderscoreES1Q_S1Q_EEEEENS4_13SM90_TMA_LOADENS4_14ComposedLayoutINS4_7SwizzleILi2ELi4ELi3EEENS4_25smem_sparse_ptr_flag_bitsILi2ELi16EEENSK_INS5_IJNS5_IJSB_SR_EEENS5_IJSL_S14_EEEEEENS5_IJNS5_IJS1N_SH_EEESO_EEEEEEEvNS4_8identityES1T_NS1U_INS1V_ILi3ELi4ELi3EEENS4_18smem_ptr_flag_bitsILi16EEENSK_INS5_IJSR_SH_EEENS5_IJSH_SB_EEEEEEEvS26_EENS_8epilogue10collective6detail29Sm90TmaWarpSpecializedAdapterINS2G_15DefaultEpilogueIfNS5_IJSB_llEEES2K_NS2F_6thread17LinearCombinationIfLi1EffLNS2L_9ScaleType4KindE0ELNS_15FloatRoundStyleE2EfEENS1_15EpilogueDefaultEEEEEvvEEEEvNT_6ParamsE --------------------------
	.section	.nv.info._ZN7cutlass13device_kernelINS_4gemm6kernel13GemmUniversalIN4cute5tupleIJiiiiEEENS1_10collective13CollectiveMmaINS1_40MainloopSm90TmaGmmaWarpSpecializedSparseILi6ENS5_IJNS4_1CILi1EEESB_SB_EEENS1_35KernelTmaWarpSpecializedCooperativeEEENS5_IJNSA_ILi256EEENSA_ILi128EEENSA_ILi64EEEEEENS_6half_tENS5_IJNS4_6LayoutINS5_IJiNS5_IJNSA_ILi2EEEiEEEiEEENS5_IJlNS5_IJSB_SL_EEElEEEEENSK_INS5_IJNS5_IJNS5_IJNSA_ILi8EEESL_NSA_ILi4EEEEEEiEEENS5_IJNS5_IJNSA_ILi16EEESL_SL_EEEiEEEiEEENS5_IJNS5_IJNS5_IJSH_SV_NSA_ILi1024EEEEEENSA_ILi4096EEEEEENS5_IJNS5_IJSB_NSA_ILi512EEENSA_ILi32EEEEEElEEElEEEEEEEESJ_NS5_IJlSB_lEEENS4_8TiledMMAINS4_8MMA_AtomIJNS4_4SM904GMMA6SPARSE27GMMA_64x128x32_F32F16F16_SSILNS1E_5MajorE0ELS1H_0ELNS1E_7ScaleInE1ELS1I_1ELNS1E_9SparseSelE0EEEEEENSK_INS5_IJSL_SB_SB_EEENS5_IJSB_NSA_ILi0EEES1N_EEEEENS5_IJNS4_10UnderscoreES1Q_S1Q_EEEEENS4_13SM90_TMA_LOADENS4_14ComposedLayoutINS4_7SwizzleILi2ELi4ELi3EEENS4_25smem_sparse_ptr_flag_bitsILi2ELi16EEENSK_INS5_IJNS5_IJSB_SR_EEENS5_IJSL_S14_EEEEEENS5_IJNS5_IJS1N_SH_EEESO_EEEEEEEvNS4_8identityES1T_NS1U_INS1V_ILi3ELi4ELi3EEENS4_18smem_ptr_flag_bitsILi16EEENSK_INS5_IJSR_SH_EEENS5_IJSH_SB_EEEEEEEvS26_EENS_8epilogue10collective6detail29Sm90TmaWarpSpecializedAdapterINS2G_15DefaultEpilogueIfNS5_IJSB_llEEES2K_NS2F_6thread17LinearCombinationIfLi1EffLNS2L_9ScaleType4KindE0ELNS_15FloatRoundStyleE2EfEENS1_15EpilogueDefaultEEEEEvvEEEEvNT_6ParamsE,"",@"SHT_CUDA_INFO"
	.sectionflags	@""
	.align	4


	//----- nvinfo : EIATTR_CUDA_API_VERSION
	.align		4
        /*0000*/ 	.byte	0x04, 0x37
        /*0002*/ 	.short	(.L_18 - .L_17)
.L_17:
        /*0004*/ 	.word	0x00000082


	//----- nvinfo : EIATTR_KPARAM_INFO
	.align		4
.L_18:
        /*0008*/ 	.byte	0x04, 0x17
        /*000a*/ 	.short	(.L_20 - .L_19)
.L_19:
        /*000c*/ 	.word	0x00000000
        /*0010*/ 	.short	0x0000
        /*0012*/ 	.short	0x0070
        /*0014*/ 	.byte	0x00, 0xf0, 0x01, 0x14


	//----- nvinfo : EIATTR_SPARSE_MMA_MASK
	.align		4
.L_20:
        /*0018*/ 	.byte	0x03, 0x50
        /*001a*/ 	.short	0x0002


	//----- nvinfo : EIATTR_MAXREG_COUNT
	.align		4
        /*001c*/ 	.byte	0x03, 0x1b
        /*001e*/ 	.short	0x00a8


	//----- nvinfo : EIATTR_NUM_BARRIERS
	.align		4
        /*0020*/ 	.byte	0x02, 0x4c
        /*0022*/ 	.byte	0x01
	.zero		1


	//----- nvinfo : EIATTR_MERCURY_ISA_VERSION
	.align		4
        /*0024*/ 	.byte	0x03, 0x5f
        /*0026*/ 	.short	0x0101


	//----- nvinfo : EIATTR_INT_WARP_WIDE_INSTR_OFFSETS
	.align		4
        /*0028*/ 	.byte	0x04, 0x31
        /*002a*/ 	.short	(.L_22 - .L_21)


	//   ....[0]....
.L_21:
        /*002c*/ 	.word	0x00000420


	//   ....[1]....
        /*0030*/ 	.word	0x00000430


	//   ....[2]....
        /*0034*/ 	.word	0x00000520


	//----- nvinfo : EIATTR_COOP_GROUP_MASK_REGIDS
	.align		4
.L_22:
        /*0038*/ 	.byte	0x04, 0x29
        /*003a*/ 	.short	(.L_24 - .L_23)


	//   ....[0]....
.L_23:
        /*003c*/ 	.word	0xffffffff


	//   ....[1]....
        /*0040*/ 	.word	0xffffffff


	//   ....[2]....
        /*0044*/ 	.word	0xffffffff


	//   ....[3]....
        /*0048*/ 	.word	0xffffffff


	//   ....[4]....
        /*004c*/ 	.word	0xffffffff


	//----- nvinfo : EIATTR_COOP_GROUP_INSTR_OFFSETS
	.align		4
.L_24:
        /*0050*/ 	.byte	0x04, 0x28
        /*0052*/ 	.short	(.L_26 - .L_25)


	//   ....[0]....
.L_25:
        /*0054*/ 	.word	0x00000060


	//   ....[1]....
        /*0058*/ 	.word	0x00000070


	//   ....[2]....
        /*005c*/ 	.word	0x00000160


	//   ....[3]....
        /*0060*/ 	.word	0x00000330


	//   ....[4]....
        /*0064*/ 	.word	0x00001030


	//----- nvinfo : EIATTR_REG_RECONFIG
	.align		4
.L_26:
        /*0068*/ 	.byte	0x01, 0x54
	.zero		2


	//----- nvinfo : EIATTR_MBARRIER_INSTR_OFFSETS
	.align		4
        /*006c*/ 	.byte	0x04, 0x39
        /*006e*/ 	.short	(.L_28 - .L_27)


	//   ....[0]....
.L_27:
        /*0070*/ 	.word	0x00000260
        /*0074*/ 	.word	0x000000ff
        /*0078*/ 	.word	0x00000000
        /*007c*/ 	.short	0x0100
        /*007e*/ 	.byte	0x08
	.zero		1


	//   ....[1]....
        /*0080*/ 	.word	0x00000270
        /*0084*/ 	.word	0x000000ff
        /*0088*/ 	.word	0x00000030
        /*008c*/ 	.short	0x0100
        /*008e*/ 	.byte	0x08
	.zero		1


	//   ....[2]....
        /*0090*/ 	.word	0x00000280
        /*0094*/ 	.word	0x000000ff
        /*0098*/ 	.word	0x00000008
        /*009c*/ 	.short	0x0100
        /*009e*/ 	.byte	0x08
	.zero		1


	//   ....[3]....
        /*00a0*/ 	.word	0x00000290
        /*00a4*/ 	.word	0x000000ff
        /*00a8*/ 	.word	0x00000038
        /*00ac*/ 	.short	0x0100
        /*00ae*/ 	.byte	0x08
	.zero		1


	//   ....[4]....
        /*00b0*/ 	.word	0x000002a0
        /*00b4*/ 	.word	0x000000ff
        /*00b8*/ 	.word	0x00000010
        /*00bc*/ 	.short	0x0100
        /*00be*/ 	.byte	0x08
	.zero		1


	//   ....[5]....
        /*00c0*/ 	.word	0x000002b0
        /*00c4*/ 	.word	0x000000ff
        /*00c8*/ 	.word	0x00000040
        /*00cc*/ 	.short	0x0100
        /*00ce*/ 	.byte	0x08
	.zero		1


	//   ....[6]....
        /*00d0*/ 	.word	0x000002c0
        /*00d4*/ 	.word	0x000000ff
        /*00d8*/ 	.word	0x00000018
        /*00dc*/ 	.short	0x0100
        /*00de*/ 	.byte	0x08
	.zero		1


	//   ....[7]....
        /*00e0*/ 	.word	0x000002d0
        /*00e4*/ 	.word	0x000000ff
        /*00e8*/ 	.word	0x00000048
        /*00ec*/ 	.short	0x0100
        /*00ee*/ 	.byte	0x08
	.zero		1


	//   ....[8]....
        /*00f0*/ 	.word	0x000002e0
        /*00f4*/ 	.word	0x000000ff
        /*00f8*/ 	.word	0x00000020
        /*00fc*/ 	.short	0x0100
        /*00fe*/ 	.byte	0x08
	.zero		1


	//   ....[9]....
        /*0100*/ 	.word	0x000002f0
        /*0104*/ 	.word	0x000000ff
        /*0108*/ 	.word	0x00000050
        /*010c*/ 	.short	0x0100
        /*010e*/ 	.byte	0x08
	.zero		1


	//   ....[10]....
        /*0110*/ 	.word	0x00000300
        /*0114*/ 	.word	0x000000ff
        /*0118*/ 	.word	0x00000028
        /*011c*/ 	.short	0x0100
        /*011e*/ 	.byte	0x08
	.zero		1


	//   ....[11]....
        /*0120*/ 	.word	0x00000310
        /*0124*/ 	.word	0x000000ff
        /*0128*/ 	.word	0x00000058
        /*012c*/ 	.short	0x0100
        /*012e*/ 	.byte	0x08
	.zero		1


	//   ....[12]....
        /*0130*/ 	.word	0x00000590
        /*0134*/ 	.word	0x000000ff
        /*0138*/ 	.word	0x00000070
        /*013c*/ 	.short	0x0100
        /*013e*/ 	.byte	0x06
	.zero		1


	//   ....[13]....
        /*0140*/ 	.word	0x000005f0
        /*0144*/ 	.word	0x000000ff
        /*0148*/ 	.word	0x00000078
        /*014c*/ 	.short	0x0100
        /*014e*/ 	.byte	0x06
	.zero		1


	//   ....[14]....
        /*0150*/ 	.word	0x00001570
        /*0154*/ 	.word	0x000000ff
        /*0158*/ 	.word	0x00000000
        /*015c*/ 	.short	0x010a
        /*015e*/ 	.byte	0x08
	.zero		1


	//   ....[15]....
        /*0160*/ 	.word	0x00001640
        /*0164*/ 	.word	0x000000ff
        /*0168*/ 	.word	0x00000000
        /*016c*/ 	.short	0x010a
        /*016e*/ 	.byte	0x08
	.zero		1


	//   ....[16]....
        /*0170*/ 	.word	0x00001870
        /*0174*/ 	.word	0x000000ff
        /*0178*/ 	.word	0x00000000
        /*017c*/ 	.short	0x0101
        /*017e*/ 	.byte	0x08
	.zero		1


	//   ....[17]....
        /*0180*/ 	.word	0x0000add0
        /*0184*/ 	.word	0x0000000e
        /*0188*/ 	.word	0x00000030
        /*018c*/ 	.short	0x010a
        /*018e*/ 	.byte	0x3f
	.zero		1


	//   ....[18]....
        /*0190*/ 	.word	0x0000b210
        /*0194*/ 	.word	0x00000008
        /*0198*/ 	.word	0x00000078
        /*019c*/ 	.short	0x0101
        /*019e*/ 	.byte	0x3f
	.zero		1


	//   ....[19]....
        /*01a0*/ 	.word	0x0000b910
        /*01a4*/ 	.word	0x00000006
        /*01a8*/ 	.word	0x00000000
        /*01ac*/ 	.short	0x010a
        /*01ae*/ 	.byte	0x3f
	.zero		1


	//   ....[20]....
        /*01b0*/ 	.word	0x0000b990
        /*01b4*/ 	.word	0x00000007
        /*01b8*/ 	.word	0x00000000
        /*01bc*/ 	.short	0x010a
        /*01be*/ 	.byte	0x3f
	.zero		1


	//   ....[21]....
        /*01c0*/ 	.word	0x0000ba20
        /*01c4*/ 	.word	0x00000006
        /*01c8*/ 	.word	0x00000000
        /*01cc*/ 	.short	0x010a
        /*01ce*/ 	.byte	0x3f
	.zero		1


	//   ....[22]....
        /*01d0*/ 	.word	0x0000bab0
        /*01d4*/ 	.word	0x00000009
        /*01d8*/ 	.word	0x00000000
        /*01dc*/ 	.short	0x010a
        /*01de*/ 	.byte	0x3f
	.zero		1


	//   ....[23]....
        /*01e0*/ 	.word	0x0000bb40
        /*01e4*/ 	.word	0x00000006
        /*01e8*/ 	.word	0x00000000
        /*01ec*/ 	.short	0x010a
        /*01ee*/ 	.byte	0x3f
	.zero		1


	//   ....[24]....
        /*01f0*/ 	.word	0x0000bbd0
        /*01f4*/ 	.word	0x00000003
        /*01f8*/ 	.word	0x00000000
        /*01fc*/ 	.short	0x010a
        /*01fe*/ 	.byte	0x3f
	.zero		1


	//   ....[25]....
        /*0200*/ 	.word	0x0000bc40
        /*0204*/ 	.word	0x0000000c
        /*0208*/ 	.word	0x00000000
        /*020c*/ 	.short	0x010a
        /*020e*/ 	.byte	0x3f
	.zero		1


	//   ....[26]....
        /*0210*/ 	.word	0x0000bd10
        /*0214*/ 	.word	0x0000000e
        /*0218*/ 	.word	0x00000030
        /*021c*/ 	.short	0x010a
        /*021e*/ 	.byte	0x3f
	.zero		1


	//   ....[27]....
        /*0220*/ 	.word	0x0000bdf0
        /*0224*/ 	.word	0x00000006
        /*0228*/ 	.word	0x00000000
        /*022c*/ 	.short	0x010a
        /*022e*/ 	.byte	0x3f
	.zero		1


	//   ....[28]....
        /*0230*/ 	.word	0x0000be40
        /*0234*/ 	.word	0x00000007
        /*0238*/ 	.word	0x00000000
        /*023c*/ 	.short	0x010a
        /*023e*/ 	.byte	0x3f
	.zero		1


	//   ....[29]....
        /*0240*/ 	.word	0x0000be90
        /*0244*/ 	.word	0x00000006
        /*0248*/ 	.word	0x00000000
        /*024c*/ 	.short	0x010a
        /*024e*/ 	.byte	0x3f
	.zero		1


	//   ....[30]....
        /*0250*/ 	.word	0x0000bee0
        /*0254*/ 	.word	0x00000009
        /*0258*/ 	.word	0x00000000
        /*025c*/ 	.short	0x010a
        /*025e*/ 	.byte	0x3f
	.zero		1


	//   ....[31]....
        /*0260*/ 	.word	0x0000bf30
        /*0264*/ 	.word	0x00000006
        /*0268*/ 	.word	0x00000000
        /*026c*/ 	.short	0x010a
        /*026e*/ 	.byte	0x3f
	.zero		1


	//----- nvinfo : EIATTR_NUM_MBARRIERS
	.align		4
.L_28:
        /*0270*/ 	.byte	0x03, 0x38
        /*0272*/ 	.short	0x000e


	//----- nvinfo : EIATTR_EXIT_INSTR_OFFSETS
	.align		4
        /*0274*/ 	.byte	0x04, 0x1c
        /*0276*/ 	.short	(.L_30 - .L_29)


	//   ....[0]....
.L_29:
        /*0278*/ 	.word	0x00000640


	//   ....[1]....
        /*027c*/ 	.word	0x00000f00


	//   ....[2]....
        /*0280*/ 	.word	0x0000a430


	//   ....[3]....
        /*0284*/ 	.word	0x0000aa60


	//   ....[4]....
        /*0288*/ 	.word	0x0000bc20


	//----- nvinfo : EIATTR_MAX_THREADS
	.align		4
.L_30:
        /*028c*/ 	.byte	0x04, 0x05
        /*028e*/ 	.short	(.L_32 - .L_31)
.L_31:
        /*0290*/ 	.word	0x00000180
        /*0294*/ 	.word	0x00000001
        /*0298*/ 	.word	0x00000001


	//----- nvinfo : EIATTR_CRS_STACK_SIZE
	.align		4
.L_32:
        /*029c*/ 	.byte	0x04, 0x1e
        /*029e*/ 	.short	(.L_34 - .L_33)
.L_33:
        /*02a0*/ 	.word	0x00000000


	//----- nvinfo : EIATTR_CBANK_PARAM_SIZE
	.align		4
.L_34:
        /*02a4*/ 	.byte	0x03, 0x19
        /*02a6*/ 	.short	0x0570


	//----- nvinfo : EIATTR_PARAM_CBANK
	.align		4
        /*02a8*/ 	.byte	0x04, 0x0a
        /*02aa*/ 	.short	(.L_36 - .L_35)
	.align		4
.L_35:
        /*02ac*/ 	.word	index@(.nv.constant0._ZN7cutlass13device_kernelINS_4gemm6kernel13GemmUniversalIN4cute5tupleIJiiiiEEENS1_10collective13CollectiveMmaINS1_40MainloopSm90TmaGmmaWarpSpecializedSparseILi6ENS5_IJNS4_1CILi1EEESB_SB_EEENS1_35KernelTmaWarpSpecializedCooperativeEEENS5_IJNSA_ILi256EEENSA_ILi128EEENSA_ILi64EEEEEENS_6half_tENS5_IJNS4_6LayoutINS5_IJiNS5_IJNSA_ILi2EEEiEEEiEEENS5_IJlNS5_IJSB_SL_EEElEEEEENSK_INS5_IJNS5_IJNS5_IJNSA_ILi8EEESL_NSA_ILi4EEEEEEiEEENS5_IJNS5_IJNSA_ILi16EEESL_SL_EEEiEEEiEEENS5_IJNS5_IJNS5_IJSH_SV_NSA_ILi1024EEEEEENSA_ILi4096EEEEEENS5_IJNS5_IJSB_NSA_ILi512EEENSA_ILi32EEEEEElEEElEEEEEEEESJ_NS5_IJlSB_lEEENS4_8TiledMMAINS4_8MMA_AtomIJNS4_4SM904GMMA6SPARSE27GMMA_64x128x32_F32F16F16_SSILNS1E_5MajorE0ELS1H_0ELNS1E_7ScaleInE1ELS1I_1ELNS1E_9SparseSelE0EEEEEENSK_INS5_IJSL_SB_SB_EEENS5_IJSB_NSA_ILi0EEES1N_EEEEENS5_IJNS4_10UnderscoreES1Q_S1Q_EEEEENS4_13SM90_TMA_LOADENS4_14ComposedLayoutINS4_7SwizzleILi2ELi4ELi3EEENS4_25smem_sparse_ptr_flag_bitsILi2ELi16EEENSK_INS5_IJNS5_IJSB_SR_EEENS5_IJSL_S14_EEEEEENS5_IJNS5_IJS1N_SH_EEESO_EEEEEEEvNS4_8identityES1T_NS1U_INS1V_ILi3ELi4ELi3EEENS4_18smem_ptr_flag_bitsILi16EEENSK_INS5_IJSR_SH_EEENS5_IJSH_SB_EEEEEEEvS26_EENS_8epilogue10collective6detail29Sm90TmaWarpSpecializedAdapterINS2G_15DefaultEpilogueIfNS5_IJSB_llEEES2K_NS2F_6thread17LinearCombinationIfLi1EffLNS2L_9ScaleType4KindE0ELNS_15FloatRoundStyleE2EfEENS1_15EpilogueDefaultEEEEEvvEEEEvNT_6ParamsE)
        /*02b0*/ 	.short	0x0210
        /*02b2*/ 	.short	0x0570


	//----- nvinfo : EIATTR_SW_WAR
	.align		4
.L_36:
        /*02b4*/ 	.byte	0x04, 0x36
        /*02b6*/ 	.short	(.L_38 - .L_37)
.L_37:
        /*02b8*/ 	.word	0x00000008
.L_38:


//--------------------- .nv.callgraph             --------------------------
	.section	.nv.callgraph,"",@"SHT_CUDA_CALLGRAPH"
	.align	4
	.sectionentsize	8
	.align		4
        /*0000*/ 	.word	0x00000000
	.align		4
        /*0004*/ 	.word	0xffffffff
	.align		4
        /*0008*/ 	.word	0x00000000
	.align		4
        /*000c*/ 	.word	0xfffffffe
	.align		4
        /*0010*/ 	.word	0x00000000
	.align		4
        /*0014*/ 	.word	0xfffffffd
	.align		4
        /*0018*/ 	.word	0x00000000
	.align		4
        /*001c*/ 	.word	0xfffffffc


//--------------------- .nv.constant4             --------------------------
	.section	.nv.constant4,"a",@progbits
	.align	8
	.align		8
.nv.constant4:
        /*0000*/ 	.dword	_ZN39_INTERNAL_207295de_4_k_cu_0adaa1ad_27964cuda3std3__45__cpo5beginE
	.align		8
        /*0008*/ 	.dword	_ZN39_INTERNAL_207295de_4_k_cu_0adaa1ad_27964cuda3std3__45__cpo3endE
	.align		8
        /*0010*/ 	.dword	_ZN39_INTERNAL_207295de_4_k_cu_0adaa1ad_27964cuda3std3__45__cpo6cbeginE
	.align		8
        /*0018*/ 	.dword	_ZN39_INTERNAL_207295de_4_k_cu_0adaa1ad_27964cuda3std3__45__cpo4cendE
	.align		8
        /*0020*/ 	.dword	_ZN39_INTERNAL_207295de_4_k_cu_0adaa1ad_27964cuda3std3__441_GLOBAL__N__207295de_4_k_cu_0adaa1ad_27966ignoreE
	.align		8
        /*0028*/ 	.dword	_ZN39_INTERNAL_207295de_4_k_cu_0adaa1ad_27964cuda3std3__419piecewise_constructE
	.align		8
        /*0030*/ 	.dword	_ZN39_INTERNAL_207295de_4_k_cu_0adaa1ad_27964cuda3std3__48in_placeE
	.align		8
        /*0038*/ 	.dword	_ZN39_INTERNAL_207295de_4_k_cu_0adaa1ad_27964cuda3std6ranges3__45__cpo4swapE
	.align		8
        /*0040*/ 	.dword	_ZN39_INTERNAL_207295de_4_k_cu_0adaa1ad_27964cuda3std6ranges3__45__cpo9iter_moveE
	.align		8
        /*0048*/ 	.dword	_ZN39_INTERNAL_207295de_4_k_cu_0adaa1ad_27964cute7productE
	.align		8
        /*0050*/ 	.dword	_ZN39_INTERNAL_207295de_4_k_cu_0adaa1ad_27964cute1_E


//--------------------- .text._ZN7cutlass13device_kernelINS_4gemm6kernel13GemmUniversalIN4cute5tupleIJiiiiEEENS1_10collective13CollectiveMmaINS1_40MainloopSm90TmaGmmaWarpSpecializedSparseILi6ENS5_IJNS4_1CILi1EEESB_SB_EEENS1_35KernelTmaWarpSpecializedCooperativeEEENS5_IJNSA_ILi256EEENSA_ILi128EEENSA_ILi64EEEEEENS_6half_tENS5_IJNS4_6LayoutINS5_IJiNS5_IJNSA_ILi2EEEiEEEiEEENS5_IJlNS5_IJSB_SL_EEElEEEEENSK_INS5_IJNS5_IJNS5_IJNSA_ILi8EEESL_NSA_ILi4EEEEEEiEEENS5_IJNS5_IJNSA_ILi16EEESL_SL_EEEiEEEiEEENS5_IJNS5_IJNS5_IJSH_SV_NSA_ILi1024EEEEEENSA_ILi4096EEEEEENS5_IJNS5_IJSB_NSA_ILi512EEENSA_ILi32EEEEEElEEElEEEEEEEESJ_NS5_IJlSB_lEEENS4_8TiledMMAINS4_8MMA_AtomIJNS4_4SM904GMMA6SPARSE27GMMA_64x128x32_F32F16F16_SSILNS1E_5MajorE0ELS1H_0ELNS1E_7ScaleInE1ELS1I_1ELNS1E_9SparseSelE0EEEEEENSK_INS5_IJSL_SB_SB_EEENS5_IJSB_NSA_ILi0EEES1N_EEEEENS5_IJNS4_10UnderscoreES1Q_S1Q_EEEEENS4_13SM90_TMA_LOADENS4_14ComposedLayoutINS4_7SwizzleILi2ELi4ELi3EEENS4_25smem_sparse_ptr_flag_bitsILi2ELi16EEENSK_INS5_IJNS5_IJSB_SR_EEENS5_IJSL_S14_EEEEEENS5_IJNS5_IJS1N_SH_EEESO_EEEEEEEvNS4_8identityES1T_NS1U_INS1V_ILi3ELi4ELi3EEENS4_18smem_ptr_flag_bitsILi16EEENSK_INS5_IJSR_SH_EEENS5_IJSH_SB_EEEEEEEvS26_EENS_8epilogue10collective6detail29Sm90TmaWarpSpecializedAdapterINS2G_15DefaultEpilogueIfNS5_IJSB_llEEES2K_NS2F_6thread17LinearCombinationIfLi1EffLNS2L_9ScaleType4KindE0ELNS_15FloatRoundStyleE2EfEENS1_15EpilogueDefaultEEEEEvvEEEEvNT_6ParamsE --------------------------
	.section	.text._ZN7cutlass13device_kernelINS_4gemm6kernel13GemmUniversalIN4cute5tupleIJiiiiEEENS1_10collective13CollectiveMmaINS1_40MainloopSm90TmaGmmaWarpSpecializedSparseILi6ENS5_IJNS4_1CILi1EEESB_SB_EEENS1_35KernelTmaWarpSpecializedCooperativeEEENS5_IJNSA_ILi256EEENSA_ILi128EEENSA_ILi64EEEEEENS_6half_tENS5_IJNS4_6LayoutINS5_IJiNS5_IJNSA_ILi2EEEiEEEiEEENS5_IJlNS5_IJSB_SL_EEElEEEEENSK_INS5_IJNS5_IJNS5_IJNSA_ILi8EEESL_NSA_ILi4EEEEEEiEEENS5_IJNS5_IJNSA_ILi16EEESL_SL_EEEiEEEiEEENS5_IJNS5_IJNS5_IJSH_SV_NSA_ILi1024EEEEEENSA_ILi4096EEEEEENS5_IJNS5_IJSB_NSA_ILi512EEENSA_ILi32EEEEEElEEElEEEEEEEESJ_NS5_IJlSB_lEEENS4_8TiledMMAINS4_8MMA_AtomIJNS4_4SM904GMMA6SPARSE27GMMA_64x128x32_F32F16F16_SSILNS1E_5MajorE0ELS1H_0ELNS1E_7ScaleInE1ELS1I_1ELNS1E_9SparseSelE0EEEEEENSK_INS5_IJSL_SB_SB_EEENS5_IJSB_NSA_ILi0EEES1N_EEEEENS5_IJNS4_10UnderscoreES1Q_S1Q_EEEEENS4_13SM90_TMA_LOADENS4_14ComposedLayoutINS4_7SwizzleILi2ELi4ELi3EEENS4_25smem_sparse_ptr_flag_bitsILi2ELi16EEENSK_INS5_IJNS5_IJSB_SR_EEENS5_IJSL_S14_EEEEEENS5_IJNS5_IJS1N_SH_EEESO_EEEEEEEvNS4_8identityES1T_NS1U_INS1V_ILi3ELi4ELi3EEENS4_18smem_ptr_flag_bitsILi16EEENSK_INS5_IJSR_SH_EEENS5_IJSH_SB_EEEEEEEvS26_EENS_8epilogue10collective6detail29Sm90TmaWarpSpecializedAdapterINS2G_15DefaultEpilogueIfNS5_IJSB_llEEES2K_NS2F_6thread17LinearCombinationIfLi1EffLNS2L_9ScaleType4KindE0ELNS_15FloatRoundStyleE2EfEENS1_15EpilogueDefaultEEEEEvvEEEEvNT_6ParamsE,"ax",@progbits
	.align	128
.text._ZN7cutlass13device_kernelINS_4gemm6kernel13GemmUniversalIN4cute5tupleIJiiiiEEENS1_10collective13CollectiveMmaINS1_40MainloopSm90TmaGmmaWarpSpecializedSparseILi6ENS5_IJNS4_1CILi1EEESB_SB_EEENS1_35KernelTmaWarpSpecializedCooperativeEEENS5_IJNSA_ILi256EEENSA_ILi128EEENSA_ILi64EEEEEENS_6half_tENS5_IJNS4_6LayoutINS5_IJiNS5_IJNSA_ILi2EEEiEEEiEEENS5_IJlNS5_IJSB_SL_EEElEEEEENSK_INS5_IJNS5_IJNS5_IJNSA_ILi8EEESL_NSA_ILi4EEEEEEiEEENS5_IJNS5_IJNSA_ILi16EEESL_SL_EEEiEEEiEEENS5_IJNS5_IJNS5_IJSH_SV_NSA_ILi1024EEEEEENSA_ILi4096EEEEEENS5_IJNS5_IJSB_NSA_ILi512EEENSA_ILi32EEEEEElEEElEEEEEEEESJ_NS5_IJlSB_lEEENS4_8TiledMMAINS4_8MMA_AtomIJNS4_4SM904GMMA6SPARSE27GMMA_64x128x32_F32F16F16_SSILNS1E_5MajorE0ELS1H_0ELNS1E_7ScaleInE1ELS1I_1ELNS1E_9SparseSelE0EEEEEENSK_INS5_IJSL_SB_SB_EEENS5_IJSB_NSA_ILi0EEES1N_EEEEENS5_IJNS4_10UnderscoreES1Q_S1Q_EEEEENS4_13SM90_TMA_LOADENS4_14ComposedLayoutINS4_7SwizzleILi2ELi4ELi3EEENS4_25smem_sparse_ptr_flag_bitsILi2ELi16EEENSK_INS5_IJNS5_IJSB_SR_EEENS5_IJSL_S14_EEEEEENS5_IJNS5_IJS1N_SH_EEESO_EEEEEEEvNS4_8identityES1T_NS1U_INS1V_ILi3ELi4ELi3EEENS4_18smem_ptr_flag_bitsILi16EEENSK_INS5_IJSR_SH_EEENS5_IJSH_SB_EEEEEEEvS26_EENS_8epilogue10collective6detail29Sm90TmaWarpSpecializedAdapterINS2G_15DefaultEpilogueIfNS5_IJSB_llEEES2K_NS2F_6thread17LinearCombinationIfLi1EffLNS2L_9ScaleType4KindE0ELNS_15FloatRoundStyleE2EfEENS1_15EpilogueDefaultEEEEEvvEEEEvNT_6ParamsE:
        .type           _ZN7cutlass13device_kernelINS_4gemm6kernel13GemmUniversalIN4cute5tupleIJiiiiEEENS1_10collective13CollectiveMmaINS1_40MainloopSm90TmaGmmaWarpSpecializedSparseILi6ENS5_IJNS4_1CILi1EEESB_SB_EEENS1_35KernelTmaWarpSpecializedCooperativeEEENS5_IJNSA_ILi256EEENSA_ILi128EEENSA_ILi64EEEEEENS_6half_tENS5_IJNS4_6LayoutINS5_IJiNS5_IJNSA_ILi2EEEiEEEiEEENS5_IJlNS5_IJSB_SL_EEElEEEEENSK_INS5_IJNS5_IJNS5_IJNSA_ILi8EEESL_NSA_ILi4EEEEEEiEEENS5_IJNS5_IJNSA_ILi16EEESL_SL_EEEiEEEiEEENS5_IJNS5_IJNS5_IJSH_SV_NSA_ILi1024EEEEEENSA_ILi4096EEEEEENS5_IJNS5_IJSB_NSA_ILi512EEENSA_ILi32EEEEEElEEElEEEEEEEESJ_NS5_IJlSB_lEEENS4_8TiledMMAINS4_8MMA_AtomIJNS4_4SM904GMMA6SPARSE27GMMA_64x128x32_F32F16F16_SSILNS1E_5MajorE0ELS1H_0ELNS1E_7ScaleInE1ELS1I_1ELNS1E_9SparseSelE0EEEEEENSK_INS5_IJSL_SB_SB_EEENS5_IJSB_NSA_ILi0EEES1N_EEEEENS5_IJNS4_10UnderscoreES1Q_S1Q_EEEEENS4_13SM90_TMA_LOADENS4_14ComposedLayoutINS4_7SwizzleILi2ELi4ELi3EEENS4_25smem_sparse_ptr_flag_bitsILi2ELi16EEENSK_INS5_IJNS5_IJSB_SR_EEENS5_IJSL_S14_EEEEEENS5_IJNS5_IJS1N_SH_EEESO_EEEEEEEvNS4_8identityES1T_NS1U_INS1V_ILi3ELi4ELi3EEENS4_18smem_ptr_flag_bitsILi16EEENSK_INS5_IJSR_SH_EEENS5_IJSH_SB_EEEEEEEvS26_EENS_8epilogue10collective6detail29Sm90TmaWarpSpecializedAdapterINS2G_15DefaultEpilogueIfNS5_IJSB_llEEES2K_NS2F_6thread17LinearCombinationIfLi1EffLNS2L_9ScaleType4KindE0ELNS_15FloatRoundStyleE2EfEENS1_15EpilogueDefaultEEEEEvvEEEEvNT_6ParamsE,@function
        .size           _ZN7cutlass13device_kernelINS_4gemm6kernel13GemmUniversalIN4cute5tupleIJiiiiEEENS1_10collective13CollectiveMmaINS1_40MainloopSm90TmaGmmaWarpSpecializedSparseILi6ENS5_IJNS4_1CILi1EEESB_SB_EEENS1_35KernelTmaWarpSpecializedCooperativeEEENS5_IJNSA_ILi256EEENSA_ILi128EEENSA_ILi64EEEEEENS_6half_tENS5_IJNS4_6LayoutINS5_IJiNS5_IJNSA_ILi2EEEiEEEiEEENS5_IJlNS5_IJSB_SL_EEElEEEEENSK_INS5_IJNS5_IJNS5_IJNSA_ILi8EEESL_NSA_ILi4EEEEEEiEEENS5_IJNS5_IJNSA_ILi16EEESL_SL_EEEiEEEiEEENS5_IJNS5_IJNS5_IJSH_SV_NSA_ILi1024EEEEEENSA_ILi4096EEEEEENS5_IJNS5_IJSB_NSA_ILi512EEENSA_ILi32EEEEEElEEElEEEEEEEESJ_NS5_IJlSB_lEEENS4_8TiledMMAINS4_8MMA_AtomIJNS4_4SM904GMMA6SPARSE27GMMA_64x128x32_F32F16F16_SSILNS1E_5MajorE0ELS1H_0ELNS1E_7ScaleInE1ELS1I_1ELNS1E_9SparseSelE0EEEEEENSK_INS5_IJSL_SB_SB_EEENS5_IJSB_NSA_ILi0EEES1N_EEEEENS5_IJNS4_10UnderscoreES1Q_S1Q_EEEEENS4_13SM90_TMA_LOADENS4_14ComposedLayoutINS4_7SwizzleILi2ELi4ELi3EEENS4_25smem_sparse_ptr_flag_bitsILi2ELi16EEENSK_INS5_IJNS5_IJSB_SR_EEENS5_IJSL_S14_EEEEEENS5_IJNS5_IJS1N_SH_EEESO_EEEEEEEvNS4_8identityES1T_NS1U_INS1V_ILi3ELi4ELi3EEENS4_18smem_ptr_flag_bitsILi16EEENSK_INS5_IJSR_SH_EEENS5_IJSH_SB_EEEEEEEvS26_EENS_8epilogue10collective6detail29Sm90TmaWarpSpecializedAdapterINS2G_15DefaultEpilogueIfNS5_IJSB_llEEES2K_NS2F_6thread17LinearCombinationIfLi1EffLNS2L_9ScaleType4KindE0ELNS_15FloatRoundStyleE2EfEENS1_15EpilogueDefaultEEEEEvvEEEEvNT_6ParamsE,(.L_x_317 - _ZN7cutlass13device_kernelINS_4gemm6kernel13GemmUniversalIN4cute5tupleIJiiiiEEENS1_10collective13CollectiveMmaINS1_40MainloopSm90TmaGmmaWarpSpecializedSparseILi6ENS5_IJNS4_1CILi1EEESB_SB_EEENS1_35KernelTmaWarpSpecializedCooperativeEEENS5_IJNSA_ILi256EEENSA_ILi128EEENSA_ILi64EEEEEENS_6half_tENS5_IJNS4_6LayoutINS5_IJiNS5_IJNSA_ILi2EEEiEEEiEEENS5_IJlNS5_IJSB_SL_EEElEEEEENSK_INS5_IJNS5_IJNS5_IJNSA_ILi8EEESL_NSA_ILi4EEEEEEiEEENS5_IJNS5_IJNSA_ILi16EEESL_SL_EEEiEEEiEEENS5_IJNS5_IJNS5_IJSH_SV_NSA_ILi1024EEEEEENSA_ILi4096EEEEEENS5_IJNS5_IJSB_NSA_ILi512EEENSA_ILi32EEEEEElEEElEEEEEEEESJ_NS5_IJlSB_lEEENS4_8TiledMMAINS4_8MMA_AtomIJNS4_4SM904GMMA6SPARSE27GMMA_64x128x32_F32F16F16_SSILNS1E_5MajorE0ELS1H_0ELNS1E_7ScaleInE1ELS1I_1ELNS1E_9SparseSelE0EEEEEENSK_INS5_IJSL_SB_SB_EEENS5_IJSB_NSA_ILi0EEES1N_EEEEENS5_IJNS4_10UnderscoreES1Q_S1Q_EEEEENS4_13SM90_TMA_LOADENS4_14ComposedLayoutINS4_7SwizzleILi2ELi4ELi3EEENS4_25smem_sparse_ptr_flag_bitsILi2ELi16EEENSK_INS5_IJNS5_IJSB_SR_EEENS5_IJSL_S14_EEEEEENS5_IJNS5_IJS1N_SH_EEESO_EEEEEEEvNS4_8identityES1T_NS1U_INS1V_ILi3ELi4ELi3EEENS4_18smem_ptr_flag_bitsILi16EEENSK_INS5_IJSR_SH_EEENS5_IJSH_SB_EEEEEEEvS26_EENS_8epilogue10collective6detail29Sm90TmaWarpSpecializedAdapterINS2G_15DefaultEpilogueIfNS5_IJSB_llEEES2K_NS2F_6thread17LinearCombinationIfLi1EffLNS2L_9ScaleType4KindE0ELNS_15FloatRoundStyleE2EfEENS1_15EpilogueDefaultEEEEEvvEEEEvNT_6ParamsE)
        .other          _ZN7cutlass13device_kernelINS_4gemm6kernel13GemmUniversalIN4cute5tupleIJiiiiEEENS1_10collective13CollectiveMmaINS1_40MainloopSm90TmaGmmaWarpSpecializedSparseILi6ENS5_IJNS4_1CILi1EEESB_SB_EEENS1_35KernelTmaWarpSpecializedCooperativeEEENS5_IJNSA_ILi256EEENSA_ILi128EEENSA_ILi64EEEEEENS_6half_tENS5_IJNS4_6LayoutINS5_IJiNS5_IJNSA_ILi2EEEiEEEiEEENS5_IJlNS5_IJSB_SL_EEElEEEEENSK_INS5_IJNS5_IJNS5_IJNSA_ILi8EEESL_NSA_ILi4EEEEEEiEEENS5_IJNS5_IJNSA_ILi16EEESL_SL_EEEiEEEiEEENS5_IJNS5_IJNS5_IJSH_SV_NSA_ILi1024EEEEEENSA_ILi4096EEEEEENS5_IJNS5_IJSB_NSA_ILi512EEENSA_ILi32EEEEEElEEElEEEEEEEESJ_NS5_IJlSB_lEEENS4_8TiledMMAINS4_8MMA_AtomIJNS4_4SM904GMMA6SPARSE27GMMA_64x128x32_F32F16F16_SSILNS1E_5MajorE0ELS1H_0ELNS1E_7ScaleInE1ELS1I_1ELNS1E_9SparseSelE0EEEEEENSK_INS5_IJSL_SB_SB_EEENS5_IJSB_NSA_ILi0EEES1N_EEEEENS5_IJNS4_10UnderscoreES1Q_S1Q_EEEEENS4_13SM90_TMA_LOADENS4_14ComposedLayoutINS4_7SwizzleILi2ELi4ELi3EEENS4_25smem_sparse_ptr_flag_bitsILi2ELi16EEENSK_INS5_IJNS5_IJSB_SR_EEENS5_IJSL_S14_EEEEEENS5_IJNS5_IJS1N_SH_EEESO_EEEEEEEvNS4_8identityES1T_NS1U_INS1V_ILi3ELi4ELi3EEENS4_18smem_ptr_flag_bitsILi16EEENSK_INS5_IJSR_SH_EEENS5_IJSH_SB_EEEEEEEvS26_EENS_8epilogue10collective6detail29Sm90TmaWarpSpecializedAdapterINS2G_15DefaultEpilogueIfNS5_IJSB_llEEES2K_NS2F_6thread17LinearCombinationIfLi1EffLNS2L_9ScaleType4KindE0ELNS_15FloatRoundStyleE2EfEENS1_15EpilogueDefaultEEEEEvvEEEEvNT_6ParamsE,@"STO_CUDA_ENTRY STV_DEFAULT"
_ZN7cutlass13device_kernelINS_4gemm6kernel13GemmUniversalIN4cute5tupleIJiiiiEEENS1_10collective13CollectiveMmaINS1_40MainloopSm90TmaGmmaWarpSpecializedSparseILi6ENS5_IJNS4_1CILi1EEESB_SB_EEENS1_35KernelTmaWarpSpecializedCooperativeEEENS5_IJNSA_ILi256EEENSA_ILi128EEENSA_ILi64EEEEEENS_6half_tENS5_IJNS4_6LayoutINS5_IJiNS5_IJNSA_ILi2EEEiEEEiEEENS5_IJlNS5_IJSB_SL_EEElEEEEENSK_INS5_IJNS5_IJNS5_IJNSA_ILi8EEESL_NSA_ILi4EEEEEEiEEENS5_IJNS5_IJNSA_ILi16EEESL_SL_EEEiEEEiEEENS5_IJNS5_IJNS5_IJSH_SV_NSA_ILi1024EEEEEENSA_ILi4096EEEEEENS5_IJNS5_IJSB_NSA_ILi512EEENSA_ILi32EEEEEElEEElEEEEEEEESJ_NS5_IJlSB_lEEENS4_8TiledMMAINS4_8MMA_AtomIJNS4_4SM904GMMA6SPARSE27GMMA_64x128x32_F32F16F16_SSILNS1E_5MajorE0ELS1H_0ELNS1E_7ScaleInE1ELS1I_1ELNS1E_9SparseSelE0EEEEEENSK_INS5_IJSL_SB_SB_EEENS5_IJSB_NSA_ILi0EEES1N_EEEEENS5_IJNS4_10UnderscoreES1Q_S1Q_EEEEENS4_13SM90_TMA_LOADENS4_14ComposedLayoutINS4_7SwizzleILi2ELi4ELi3EEENS4_25smem_sparse_ptr_flag_bitsILi2ELi16EEENSK_INS5_IJNS5_IJSB_SR_EEENS5_IJSL_S14_EEEEEENS5_IJNS5_IJS1N_SH_EEESO_EEEEEEEvNS4_8identityES1T_NS1U_INS1V_ILi3ELi4ELi3EEENS4_18smem_ptr_flag_bitsILi16EEENSK_INS5_IJSR_SH_EEENS5_IJSH_SB_EEEEEEEvS26_EENS_8epilogue10collective6detail29Sm90TmaWarpSpecializedAdapterINS2G_15DefaultEpilogueIfNS5_IJSB_llEEES2K_NS2F_6thread17LinearCombinationIfLi1EffLNS2L_9ScaleType4KindE0ELNS_15FloatRoundStyleE2EfEENS1_15EpilogueDefaultEEEEEvvEEEEvNT_6ParamsE:
[----:B------:R-:W-:Y:S01]  /*0000*/  LDC R1, c[0x0][0x28] ;  /* 0x00000a00ff017b82 */ /* 0x000fe20000000800 */
[----:B------:R-:W0:Y:S01]  /*0010*/  S2R R0, SR_TID.X ;  /* 0x0000000000007919 */ /* 0x000e220000002100 */
[----:B------:R-:W-:Y:S01]  /*0020*/  ELECT P0, URZ, PT ;  /* 0x00000000003f782f */ /* 0x000fe20003800000 */
[----:B------:R-:W-:Y:S01]  /*0030*/  BSSY B0, `(.L_x_0) ;  /* 0x0000012000007945 */ /* 0x000fe20003800000 */
[--C-:B0-----:R-:W-:Y:S02]  /*0040*/  SHF.R.U32.HI R2, RZ, 0x5, R0.reuse ;  /* 0x00000005ff027819 */ /* 0x101fe40000011600 */
[----:B------:R-:W-:-:S03]  /*0050*/  SHF.R.U32.HI R6, RZ, 0x7, R0 ;  /* 0x00000007ff067819 */ /* 0x000fc60000011600 */
[----:B------:R-:W0:Y:S04]  /*0060*/  SHFL.IDX PT, R5, R2, RZ, 0x1f ;  /* 0x00001fff02057589 */ /* 0x000e2800000e0000 */
[----:B------:R1:W2:Y:S01]  /*0070*/  SHFL.IDX PT, R7, R6, RZ, 0x1f ;  /* 0x00001fff06077589 */ /* 0x0002a200000e0000 */
[----:B0-----:R-:W-:-:S13]  /*0080*/  ISETP.NE.OR P0, PT, R5, RZ, !P0 ;  /* 0x000000ff0500720c */ /* 0x001fda0004705670 */
[----:B-12---:R-:W-:Y:S05]  /*0090*/  @P0 BRA `(.L_x_1) ;  /* 0x00000000002c0947 */ /* 0x006fea0003800000 */
[----:B------:R-:W-:Y:S02]  /*00a0*/  ULDC.64 UR4, c[0x0][0x198] ;  /* 0x0000660000047ab9 */ /* 0x000fe40000000a00 */
[----:B------:R-:W-:Y:S02]  /*00b0*/  UIADD3 UR6, UP0, UR4, 0xf0, URZ ;  /* 0x000000f004067890 */ /* 0x000fe4000ff1e03f */
[----:B------:R-:W-:Y:S02]  /*00c0*/  UIADD3 UR8, UP1, UR4, 0x1f0, URZ ;  /* 0x000001f004087890 */ /* 0x000fe4000ff3e03f */
[----:B------:R-:W-:Y:S02]  /*00d0*/  UIADD3 UR4, UP2, UR4, 0x2f0, URZ ;  /* 0x000002f004047890 */ /* 0x000fe4000ff5e03f */
[----:B------:R-:W-:Y:S02]  /*00e0*/  UIADD3.X UR7, URZ, UR5, URZ, UP0, !UPT ;  /* 0x000000053f077290 */ /* 0x000fe400087fe43f */
[----:B------:R-:W-:-:S02]  /*00f0*/  UIADD3.X UR9, URZ, UR5, URZ, UP1, !UPT ;  /* 0x000000053f097290 */ /* 0x000fc40008ffe43f */
[----:B------:R-:W-:-:S05]  /*0100*/  UIADD3.X UR5, URZ, UR5, URZ, UP2, !UPT ;  /* 0x000000053f057290 */ /* 0x000fca00097fe43f */
[----:B------:R0:W-:Y:S02]  /*0110*/  UTMACCTL.PF [UR6] ;  /* 0x00000000060079b9 */ /* 0x0001e40008040000 */
[----:B------:R0:W-:Y:S02]  /*0120*/  UTMACCTL.PF [UR8] ;  /* 0x00000000080079b9 */ /* 0x0001e40008040000 */
[----:B------:R0:W-:Y:S02]  /*0130*/  UTMACCTL.PF [UR4] ;  /* 0x00000000040079b9 */ /* 0x0001e40008040000 */
[----:B0-----:R-:W-:Y:S01]  /*0140*/  NOP ;  /* 0x0000000000007918 */ /* 0x001fe20000000000 */
.L_x_1:
[----:B------:R-:W-:Y:S05]  /*0150*/  BSYNC B0 ;  /* 0x0000000000007941 */ /* 0x000fea0003800000 */
.L_x_0:
[----:B------:R-:W0:Y:S02]  /*0160*/  SHFL.IDX PT, R3, R2, RZ, 0x1f ;  /* 0x00001fff02037589 */ /* 0x000e2400000e0000 */
[----:B0-----:R-:W-:-:S13]  /*0170*/  ISETP.NE.AND P0, PT, R3, RZ, PT ;  /* 0x000000ff0300720c */ /* 0x001fda0003f05270 */
[----:B------:R-:W-:Y:S05]  /*0180*/  @P0 BRA `(.L_x_2) ;  /* 0x0000000000680947 */ /* 0x000fea0003800000 */
[----:B------:R-:W0:Y:S01]  /*0190*/  S2UR UR8, SR_CgaCtaId ;  /* 0x00000000000879c3 */ /* 0x000e220000008800 */
[----:B------:R-:W-:Y:S01]  /*01a0*/  UMOV UR4, 0x400 ;  /* 0x0000040000047882 */ /* 0x000fe20000000000 */
[----:B------:R-:W-:Y:S01]  /*01b0*/  UMOV UR5, 0x1 ;  /* 0x0000000100057882 */ /* 0x000fe20000000000 */
[----:B------:R-:W-:Y:S01]  /*01c0*/  UMOV UR6, 0x100 ;  /* 0x0000010000067882 */ /* 0x000fe20000000000 */
[----:B------:R-:W-:Y:S01]  /*01d0*/  ELECT P0, URZ, PT ;  /* 0x00000000003f782f */ /* 0x000fe20003800000 */
[----:B------:R-:W-:-:S04]  /*01e0*/  UIADD3 UR6, -UR6, 0x100000, URZ ;  /* 0x0010000006067890 */ /* 0x000fc8000fffe13f */
[----:B------:R-:W-:Y:S02]  /*01f0*/  USHF.L.U32 UR7, UR6, 0xb, URZ ;  /* 0x0000000b06077899 */ /* 0x000fe4000800063f */
[----:B------:R-:W-:Y:S02]  /*0200*/  USHF.L.U32 UR6, UR6, 0x1, URZ ;  /* 0x0000000106067899 */ /* 0x000fe4000800063f */
[----:B0-----:R-:W-:Y:S02]  /*0210*/  ULEA UR8, UR8, UR4, 0x18 ;  /* 0x0000000408087291 */ /* 0x001fe4000f8ec03f */
[----:B------:R-:W-:-:S04]  /*0220*/  UIADD3 UR4, -UR5, 0x100000, URZ ;  /* 0x0010000005047890 */ /* 0x000fc8000fffe13f */
[----:B------:R-:W-:Y:S02]  /*0230*/  USHF.L.U32 UR5, UR4, 0xb, URZ ;  /* 0x0000000b04057899 */ /* 0x000fe4000800063f */
[----:B------:R-:W-:Y:S01]  /*0240*/  USHF.L.U32 UR4, UR4, 0x1, URZ ;  /* 0x0000000104047899 */ /* 0x000fe2000800063f */
[----:B------:R-:W0:Y:S11]  /*0250*/  FENCE.VIEW.ASYNC.S ;  /* 0x00000000000073c6 */ /* 0x000e360000000000 */
[----:B0-----:R0:W1:Y:S01]  /*0260*/  SYNCS.EXCH.64 URZ, [UR8], UR4 ;  /* 0x00000004083f75b2 */ /* 0x0010620008000100 */
[----:B------:R0:W2:Y:S01]  /*0270*/  SYNCS.EXCH.64 URZ, [UR8+0x30], UR6 ;  /* 0x00003006083f75b2 */ /* 0x0000a20008000100 */
[----:B------:R0:W3:Y:S01]  /*0280*/  SYNCS.EXCH.64 URZ, [UR8+0x8], UR4 ;  /* 0x00000804083f75b2 */ /* 0x0000e20008000100 */
[----:B------:R0:W4:Y:S01]  /*0290*/  SYNCS.EXCH.64 URZ, [UR8+0x38], UR6 ;  /* 0x00003806083f75b2 */ /* 0x0001220008000100 */
[----:B------:R0:W0:Y:S01]  /*02a0*/  SYNCS.EXCH.64 URZ, [UR8+0x10], UR4 ;  /* 0x00001004083f75b2 */ /* 0x0000220008000100 */
[----:B------:R0:W0:Y:S01]  /*02b0*/  SYNCS.EXCH.64 URZ, [UR8+0x40], UR6 ;  /* 0x00004006083f75b2 */ /* 0x0000220008000100 */
[----:B------:R0:W0:Y:S01]  /*02c0*/  SYNCS.EXCH.64 URZ, [UR8+0x18], UR4 ;  /* 0x00001804083f75b2 */ /* 0x0000220008000100 */
[----:B------:R0:W0:Y:S01]  /*02d0*/  SYNCS.EXCH.64 URZ, [UR8+0x48], UR6 ;  /* 0x00004806083f75b2 */ /* 0x0000220008000100 */
[----:B------:R0:W0:Y:S01]  /*02e0*/  SYNCS.EXCH.64 URZ, [UR8+0x20], UR4 ;  /* 0x00002004083f75b2 */ /* 0x0000220008000100 */
[----:B------:R0:W0:Y:S01]  /*02f0*/  SYNCS.EXCH.64 URZ, [UR8+0x50], UR6 ;  /* 0x00005006083f75b2 */ /* 0x0000220008000100 */
[----:B------:R0:W0:Y:S01]  /*0300*/  SYNCS.EXCH.64 URZ, [UR8+0x28], UR4 ;  /* 0x00002804083f75b2 */ /* 0x0000220008000100 */
[----:B------:R0:W0:Y:S01]  /*0310*/  SYNCS.EXCH.64 URZ, [UR8+0x58], UR6 ;  /* 0x00005806083f75b2 */ /* 0x0000220008000100 */
[----:B------:R-:W-:Y:S01]  /*0320*/  NOP ;  /* 0x0000000000007918 */ /* 0x000fe20000000000 */
.L_x_2:
[----:B------:R-:W5:Y:S01]  /*0330*/  SHFL.IDX PT, R2, R2, RZ, 0x1f ;  /* 0x00001fff02027589 */ /* 0x000f6200000e0000 */
[----:B------:R-:W1:Y:S01]  /*0340*/  LDC R3, c[0x0][0x75c] ;  /* 0x0001d700ff037b82 */ /* 0x000e620000000800 */
[----:B------:R-:W-:Y:S02]  /*0350*/  ELECT P0, URZ, PT ;  /* 0x00000000003f782f */ /* 0x000fe40003800000 */
[----:B------:R-:W-:Y:S01]  /*0360*/  SHF.R.S32.HI R4, RZ, 0x1f, R5 ;  /* 0x0000001fff047819 */ /* 0x000fe20000011405 */
[----:B------:R-:W2:Y:S01]  /*0370*/  S2R R11, SR_CTAID.Y ;  /* 0x00000000000b7919 */ /* 0x000ea20000002600 */
[----:B0-----:R-:W-:Y:S01]  /*0380*/  UMOV UR4, 0x20 ;  /* 0x0000002000047882 */ /* 0x001fe20000000000 */
[----:B------:R-:W-:Y:S01]  /*0390*/  ISETP.NE.AND P2, PT, R7, RZ, PT ;  /* 0x000000ff0700720c */ /* 0x000fe20003f45270 */
[----:B------:R-:W-:Y:S01]  /*03a0*/  NOP ;  /* 0x0000000000007918 */ /* 0x000fe20000000000 */
[----:B------:R-:W0:Y:S01]  /*03b0*/  S2R R8, SR_CTAID.X ;  /* 0x0000000000087919 */ /* 0x000e220000002500 */
[----:B------:R-:W-:Y:S01]  /*03c0*/  LEA.HI R4, R4, R5, RZ, 0x2 ;  /* 0x0000000504047211 */ /* 0x000fe200078f10ff */
[----:B------:R-:W-:-:S03]  /*03d0*/  NOP ;  /* 0x0000000000007918 */ /* 0x000fc60000000000 */
[----:B------:R-:W-:-:S05]  /*03e0*/  LOP3.LUT R4, R4, 0xfffffffc, RZ, 0xc0, !PT ;  /* 0xfffffffc04047812 */ /* 0x000fca00078ec0ff */
[----:B------:R-:W-:Y:S01]  /*03f0*/  IMAD.IADD R5, R5, 0x1, -R4 ;  /* 0x0000000105057824 */ /* 0x000fe200078e0a04 */
[----:B-----5:R-:W-:Y:S02]  /*0400*/  ISETP.NE.OR P0, PT, R2, RZ, !P0 ;  /* 0x000000ff0200720c */ /* 0x020fe40004705670 */
[----:B-1----:R-:W-:-:S11]  /*0410*/  ISETP.NE.AND P3, PT, R3, 0x1, PT ;  /* 0x000000010300780c */ /* 0x002fd60003f65270 */
[----:B------:R-:W-:Y:S01]  /*0420*/  VOTEU.ALL UP0, P0 ;  /* 0x00000000003f7886 */ /* 0x000fe20000000000 */
[----:B------:R-:W-:Y:S01]  /*0430*/  VOTEU.ALL UP1, P0 ;  /* 0x00000000003f7886 */ /* 0x000fe20000020000 */
[----:B------:R-:W0:Y:S01]  /*0440*/  @P3 LDC R9, c[0x0][0x10] ;  /* 0x00000400ff093b82 */ /* 0x000e220000000800 */
[----:B--2---:R-:W-:Y:S02]  /*0450*/  @P3 IMAD.MOV.U32 R2, RZ, RZ, R11 ;  /* 0x000000ffff023224 */ /* 0x004fe400078e000b */
[----:B------:R-:W-:Y:S01]  /*0460*/  @!UP0 UMOV UR6, 0x400 ;  /* 0x0000040000068882 */ /* 0x000fe20000000000 */
[----:B------:R-:W-:-:S04]  /*0470*/  @!UP0 UIADD3 UR4, -UR4, 0x100000, URZ ;  /* 0x0010000004048890 */ /* 0x000fc8000fffe13f */
[----:B------:R-:W-:Y:S02]  /*0480*/  @!UP0 USHF.L.U32 UR5, UR4, 0xb, URZ ;  /* 0x0000000b04058899 */ /* 0x000fe4000800063f */
[----:B------:R-:W-:Y:S01]  /*0490*/  @!UP0 USHF.L.U32 UR4, UR4, 0x1, URZ ;  /* 0x0000000104048899 */ /* 0x000fe2000800063f */
[----:B------:R-:W-:Y:S02]  /*04a0*/  @P3 IMAD.MOV.U32 R3, RZ, RZ, RZ ;  /* 0x000000ffff033224 */ /* 0x000fe400078e00ff */
[----:B------:R-:W-:Y:S01]  /*04b0*/  @P3 IMAD.MOV.U32 R15, RZ, RZ, RZ ;  /* 0x000000ffff0f3224 */ /* 0x000fe200078e00ff */
[----:B------:R-:W1:Y:S08]  /*04c0*/  @!UP0 S2UR UR7, SR_CgaCtaId ;  /* 0x00000000000789c3 */ /* 0x000e700000008800 */
[----:B------:R-:W2:Y:S01]  /*04d0*/  @!P3 LDC R12, c[0x0][0xc] ;  /* 0x00000300ff0cbb82 */ /* 0x000ea20000000800 */
[----:B0-----:R-:W-:-:S04]  /*04e0*/  @P3 IMAD.WIDE.U32 R2, R8, R9, R2 ;  /* 0x0000000908023225 */ /* 0x001fc800078e0002 */
[----:B------:R-:W-:Y:S02]  /*04f0*/  IMAD.MOV.U32 R9, RZ, RZ, RZ ;  /* 0x000000ffff097224 */ /* 0x000fe400078e00ff */
[----:B------:R-:W-:Y:S01]  /*0500*/  @P3 IMAD.IADD R3, R3, 0x1, R15 ;  /* 0x0000000103033824 */ /* 0x000fe200078e020f */
[----:B-1----:R-:W-:Y:S01]  /*0510*/  @!UP0 ULEA UR6, UR7, UR6, 0x18 ;  /* 0x0000000607068291 */ /* 0x002fe2000f8ec03f */
[----:B------:R-:W-:Y:S01]  /*0520*/  VOTEU.ALL UP0, P0 ;  /* 0x00000000003f7886 */ /* 0x000fe20000000000 */
[----:B------:R-:W-:-:S04]  /*0530*/  ISETP.NE.AND P0, PT, R5, 0x3, PT ;  /* 0x000000030500780c */ /* 0x000fc80003f05270 */
[----:B------:R-:W-:Y:S01]  /*0540*/  ISETP.EQ.OR P0, PT, R5, RZ, !P0 ;  /* 0x000000ff0500720c */ /* 0x000fe20004702670 */
[----:B--2---:R-:W-:-:S03]  /*0550*/  @!P3 IMAD.WIDE.U32 R12, R12, R11, R8 ;  /* 0x0000000b0c0cb225 */ /* 0x004fc600078e0008 */
[C---:B------:R-:W-:Y:S01]  /*0560*/  ISETP.EQ.AND P0, PT, R7.reuse, RZ, P0 ;  /* 0x000000ff0700720c */ /* 0x040fe20000702270 */
[----:B------:R-:W-:Y:S01]  /*0570*/  VIADD R7, R7, 0xffffffff ;  /* 0xffffffff07077836 */ /* 0x000fe20000000000 */
[----:B------:R-:W0:Y:S02]  /*0580*/  FENCE.VIEW.ASYNC.S ;  /* 0x00000000000073c6 */ /* 0x000e240000000000 */
[----:B0-----:R0:W3:Y:S01]  /*0590*/  @!UP0 SYNCS.EXCH.64 URZ, [UR6+0x70], UR4 ;  /* 0x00007004063f85b2 */ /* 0x0010e20008000100 */
[----:B------:R-:W-:Y:S01]  /*05a0*/  @!P3 IMAD.MOV.U32 R2, RZ, RZ, R12 ;  /* 0x000000ffff02b224 */ /* 0x000fe200078e000c */
[----:B------:R-:W-:Y:S01]  /*05b0*/  SEL R4, RZ, 0x1, !P0 ;  /* 0x00000001ff047807 */ /* 0x000fe20004000000 */
[----:B------:R-:W-:Y:S01]  /*05c0*/  @!P3 IMAD.MOV.U32 R3, RZ, RZ, R13 ;  /* 0x000000ffff03b224 */ /* 0x000fe200078e000d */
[----:B------:R-:W-:-:S04]  /*05d0*/  ISETP.GE.U32.AND P1, PT, R7, 0x2, PT ;  /* 0x000000020700780c */ /* 0x000fc80003f26070 */
[----:B------:R-:W-:Y:S01]  /*05e0*/  SEL R4, R4, 0x2, P1 ;  /* 0x0000000204047807 */ /* 0x000fe20000800000 */
[----:B------:R0:W3:Y:S01]  /*05f0*/  @!UP1 SYNCS.EXCH.64 URZ, [UR6+0x78], UR4 ;  /* 0x00007804063f95b2 */ /* 0x0000e20008000100 */
[----:B------:R-:W-:Y:S01]  /*0600*/  NOP ;  /* 0x0000000000007918 */ /* 0x000fe20000000000 */
[----:B---34-:R-:W-:Y:S06]  /*0610*/  BAR.SYNC.DEFER_BLOCKING 0x0 ;  /* 0x0000000000007b1d */ /* 0x018fec0000010000 */
[----:B------:R-:W-:Y:S05]  /*0620*/  @!P2 BRA `(.L_x_3) ;  /* 0x0000009c0084a947 */ /* 0x000fea0003800000 */
[----:B------:R-:W-:-:S13]  /*0630*/  ISETP.GT.U32.AND P0, PT, R7, 0x1, PT ;  /* 0x000000010700780c */ /* 0x000fda0003f04070 */
[----:B0-----:R-:W-:Y:S05]  /*0640*/  @P0 EXIT ;  /* 0x000000000000094d */ /* 0x001fea0003800000 */
[----:B------:R-:W-:Y:S01]  /*0650*/  ULDC.64 UR4, c[0x0][0x750] ;  /* 0x0001d40000047ab9 */ /* 0x000fe20000000a00 */
[----:B------:R-:W-:Y:S01]  /*0660*/  PRMT R12, RZ, 0x7610, R12 ;  /* 0x00007610ff0c7816 */ /* 0x000fe2000000000c */
[----:B------:R-:W-:Y:S01]  /*0670*/  IMAD.MOV.U32 R10, RZ, RZ, -0x1 ;  /* 0xffffffffff0a7424 */ /* 0x000fe200078e00ff */
[----:B------:R-:W-:Y:S01]  /*0680*/  ISETP.GE.U32.AND P0, PT, R2, UR4, PT ;  /* 0x0000000402007c0c */ /* 0x000fe2000bf06070 */
[----:B------:R-:W-:Y:S02]  /*0690*/  IMAD.MOV.U32 R7, RZ, RZ, -0x1 ;  /* 0xffffffffff077424 */ /* 0x000fe400078e00ff */
[----:B------:R-:W-:Y:S01]  /*06a0*/  IMAD.MOV.U32 R5, RZ, RZ, -0x1 ;  /* 0xffffffffff057424 */ /* 0x000fe200078e00ff */
[----:B------:R-:W-:-:S13]  /*06b0*/  ISETP.GE.U32.AND.EX P0, PT, R3, UR5, PT, P0 ;  /* 0x0000000503007c0c */ /* 0x000fda000bf06100 */
[----:B------:R-:W-:Y:S05]  /*06c0*/  @P0 BRA `(.L_x_4) ;  /* 0x00000004005c0947 */ /* 0x000fea0003800000 */
[----:B------:R-:W0:Y:S01]  /*06d0*/  LDC.64 R18, c[0x0][0x728] ;  /* 0x0001ca00ff127b82 */ /* 0x000e220000000a00 */
[----:B------:R-:W-:Y:S02]  /*06e0*/  IMAD.MOV.U32 R12, RZ, RZ, R2 ;  /* 0x000000ffff0c7224 */ /* 0x000fe400078e0002 */
[----:B------:R-:W-:-:S05]  /*06f0*/  IMAD.MOV.U32 R13, RZ, RZ, R3 ;  /* 0x000000ffff0d7224 */ /* 0x000fca00078e0003 */
[----:B------:R-:W1:Y:S08]  /*0700*/  LDC R10, c[0x0][0x730] ;  /* 0x0001cc00ff0a7b82 */ /* 0x000e700000000800 */
[----:B------:R-:W2:Y:S01]  /*0710*/  LDC.64 R20, c[0x0][0x720] ;  /* 0x0001c800ff147b82 */ /* 0x000ea20000000a00 */
[----:B0-----:R-:W-:-:S04]  /*0720*/  ISETP.NE.U32.AND P0, PT, R18, RZ, PT ;  /* 0x000000ff1200720c */ /* 0x001fc80003f05070 */
[----:B------:R-:W-:-:S13]  /*0730*/  ISETP.NE.AND.EX P0, PT, R19, RZ, PT, P0 ;  /* 0x000000ff1300720c */ /* 0x000fda0003f05300 */
[----:B-12---:R-:W-:Y:S05]  /*0740*/  @!P0 BRA `(.L_x_5) ;  /* 0x0000000000288947 */ /* 0x006fea0003800000 */
[----:B------:R-:W0:Y:S02]  /*0750*/  LDC R5, c[0x0][0x734] ;  /* 0x0001cd00ff057b82 */ /* 0x000e240000000800 */
[----:B0-----:R-:W-:-:S05]  /*0760*/  IADD3 R5, P0, R2, R5, RZ ;  /* 0x0000000502057210 */ /* 0x001fca0007f1e0ff */
[----:B------:R-:W-:-:S04]  /*0770*/  IMAD.X R7, RZ, RZ, R3, P0 ;  /* 0x000000ffff077224 */ /* 0x000fc800000e0603 */
[----:B------:R-:W-:-:S04]  /*0780*/  IMAD.WIDE.U32 R12, R7, R18, RZ ;  /* 0x00000012070c7225 */ /* 0x000fc800078e00ff */
[----:B------:R-:W-:-:S04]  /*0790*/  IMAD.WIDE.U32 R14, P0, R5, R19, R12 ;  /* 0x00000013050e7225 */ /* 0x000fc8000780000c */
[----:B------:R-:W-:-:S04]  /*07a0*/  IMAD.WIDE.U32 R12, R5, R18, RZ ;  /* 0x00000012050c7225 */ /* 0x000fc800078e00ff */
[----:B------:R-:W-:Y:S01]  /*07b0*/  IMAD.X R17, RZ, RZ, RZ, P0 ;  /* 0x000000ffff117224 */ /* 0x000fe200000e06ff */
[----:B------:R-:W-:Y:S01]  /*07c0*/  IADD3 RZ, P0, R13, R14, RZ ;  /* 0x0000000e0dff7210 */ /* 0x000fe20007f1e0ff */
[----:B------:R-:W-:-:S04]  /*07d0*/  IMAD.MOV.U32 R16, RZ, RZ, R15 ;  /* 0x000000ffff107224 */ /* 0x000fc800078e000f */
[----:B------:R-:W-:-:S08]  /*07e0*/  IMAD.WIDE.U32.X R12, R7, R19, R16, P0 ;  /* 0x00000013070c7225 */ /* 0x000fd000000e0410 */
.L_x_5:
[-CC-:B------:R-:W-:Y:S01]  /*07f0*/  SHF.R.U64 R25, R12, R10.reuse, R13.reuse ;  /* 0x0000000a0c197219 */ /* 0x180fe2000000120d */
[----:B------:R-:W0:Y:S01]  /*0800*/  LDC.64 R26, c[0x0][0x740] ;  /* 0x0001d000ff1a7b82 */ /* 0x000e220000000a00 */
[----:B------:R-:W-:Y:S01]  /*0810*/  SHF.R.U32.HI R7, RZ, R10, R13 ;  /* 0x0000000aff077219 */ /* 0x000fe2000001160d */
[----:B------:R-:W-:Y:S01]  /*0820*/  ULDC UR4, c[0x0][0x150] ;  /* 0x0000540000047ab9 */ /* 0x000fe20000000800 */
[----:B------:R-:W-:Y:S02]  /*0830*/  IADD3 R9, P0, RZ, -R25, RZ ;  /* 0x80000019ff097210 */ /* 0x000fe40007f1e0ff */
[----:B------:R-:W-:-:S03]  /*0840*/  I2FP.F32.U32 R5, R8 ;  /* 0x0000000800057245 */ /* 0x000fc60000201000 */
[----:B------:R-:W1:Y:S01]  /*0850*/  LDC R14, c[0x0][0x718] ;  /* 0x0001c600ff0e7b82 */ /* 0x000e620000000800 */
[----:B------:R-:W-:Y:S02]  /*0860*/  IMAD.X R15, RZ, RZ, ~R7, P0 ;  /* 0x000000ffff0f7224 */ /* 0x000fe400000e0e07 */
[----:B------:R-:W-:Y:S01]  /*0870*/  FMUL R5, R5, UR4 ;  /* 0x0000000405057c20 */ /* 0x000fe20008400000 */
[----:B------:R-:W-:Y:S01]  /*0880*/  IMAD.WIDE.U32 R12, R9, R20, R2 ;  /* 0x00000014090c7225 */ /* 0x000fe200078e0002 */
[----:B------:R-:W-:-:S03]  /*0890*/  ULDC UR4, c[0x0][0x154] ;  /* 0x0000550000047ab9 */ /* 0x000fc60000000800 */
[----:B------:R-:W-:Y:S01]  /*08a0*/  IMAD R10, R15, R20, RZ ;  /* 0x000000140f0a7224 */ /* 0x000fe200078e02ff */
[----:B------:R-:W2:Y:S01]  /*08b0*/  LDC R7, c[0x0][0x144] ;  /* 0x00005100ff077b82 */ /* 0x000ea20000000800 */
[----:B------:R-:W3:Y:S01]  /*08c0*/  F2I.U32.TRUNC.NTZ R5, R5 ;  /* 0x0000000500057305 */ /* 0x000ee2000020f000 */
[----:B------:R-:W-:Y:S02]  /*08d0*/  IMAD.MOV.U32 R15, RZ, RZ, -0x1 ;  /* 0xffffffffff0f7424 */ /* 0x000fe400078e00ff */
[----:B------:R-:W-:-:S04]  /*08e0*/  IMAD R9, R9, R21, R10 ;  /* 0x0000001509097224 */ /* 0x000fc800078e020a */
[----:B------:R-:W4:Y:S01]  /*08f0*/  LDC R16, c[0x0][0x708] ;  /* 0x0001c200ff107b82 */ /* 0x000f220000000800 */
[----:B------:R-:W-:Y:S01]  /*0900*/  IMAD.IADD R13, R13, 0x1, R9 ;  /* 0x000000010d0d7824 */ /* 0x000fe200078e0209 */
[----:B0-----:R-:W-:Y:S02]  /*0910*/  ISETP.NE.U32.AND P0, PT, R26, RZ, PT ;  /* 0x000000ff1a00720c */ /* 0x001fe40003f05070 */
[----:B------:R-:W-:Y:S02]  /*0920*/  I2FP.F32.U32 R9, R11 ;  /* 0x0000000b00097245 */ /* 0x000fe40000201000 */
[----:B------:R-:W-:Y:S02]  /*0930*/  ISETP.NE.AND.EX P0, PT, R27, RZ, PT, P0 ;  /* 0x000000ff1b00720c */ /* 0x000fe40003f05300 */
[----:B------:R-:W0:Y:S01]  /*0940*/  LDC R24, c[0x0][0x758] ;  /* 0x0001d600ff187b82 */ /* 0x000e220000000800 */
[-C--:B-1----:R-:W-:Y:S01]  /*0950*/  SHF.R.U64 R20, R12, R14.reuse, R13 ;  /* 0x0000000e0c147219 */ /* 0x082fe2000000120d */
[----:B---3--:R-:W-:Y:S01]  /*0960*/  IMAD.MOV R10, RZ, RZ, -R5 ;  /* 0x000000ffff0a7224 */ /* 0x008fe200078e0a05 */
[----:B------:R-:W-:Y:S01]  /*0970*/  SHF.R.U32.HI R13, RZ, R14, R13 ;  /* 0x0000000eff0d7219 */ /* 0x000fe2000001160d */
[----:B------:R-:W-:-:S04]  /*0980*/  FMUL R9, R9, UR4 ;  /* 0x0000000409097c20 */ /* 0x000fc80008400000 */
[----:B------:R-:W1:Y:S01]  /*0990*/  LDC R18, c[0x0][0x148] ;  /* 0x00005200ff127b82 */ /* 0x000e620000000800 */
[----:B--2---:R-:W-:-:S07]  /*09a0*/  IMAD R5, R7, R10, R8 ;  /* 0x0000000a07057224 */ /* 0x004fce00078e0208 */
[----:B------:R-:W2:Y:S01]  /*09b0*/  LDC R22, c[0x0][0x700] ;  /* 0x0001c000ff167b82 */ /* 0x000ea20000000800 */
[-CC-:B----4-:R-:W-:Y:S02]  /*09c0*/  SHF.R.U64 R29, R20, R16.reuse, R13.reuse ;  /* 0x00000010141d7219 */ /* 0x190fe4000000120d */
[----:B------:R-:W-:Y:S01]  /*09d0*/  SHF.R.U32.HI R7, RZ, R16, R13 ;  /* 0x00000010ff077219 */ /* 0x000fe2000001160d */
[----:B------:R-:W-:Y:S01]  /*09e0*/  IMAD.MOV.U32 R13, RZ, RZ, 0x1 ;  /* 0x00000001ff0d7424 */ /* 0x000fe200078e00ff */
[----:B------:R3:W4:Y:S03]  /*09f0*/  F2I.U32.TRUNC.NTZ R16, R9 ;  /* 0x0000000900107305 */ /* 0x000726000020f000 */
[----:B------:R-:W1:Y:S01]  /*0a00*/  LDC R19, c[0x0][0x748] ;  /* 0x0001d200ff137b82 */ /* 0x000e620000000800 */
[-C--:B0-----:R-:W-:Y:S02]  /*0a10*/  SHF.L.U32 R8, R15, R24.reuse, RZ ;  /* 0x000000180f087219 */ /* 0x081fe400000006ff */
[----:B------:R-:W-:-:S02]  /*0a20*/  SHF.R.U64 R28, R29, R24, R7 ;  /* 0x000000181d1c7219 */ /* 0x000fc40000001207 */
[----:B------:R-:W-:Y:S02]  /*0a30*/  SHF.R.U32.HI R17, RZ, R24, R7 ;  /* 0x00000018ff117219 */ /* 0x000fe40000011607 */
[----:B------:R-:W-:Y:S01]  /*0a40*/  LOP3.LUT R10, RZ, R8, RZ, 0x33, !PT ;  /* 0x00000008ff0a7212 */ /* 0x000fe200078e33ff */
[----:B------:R-:W0:Y:S01]  /*0a50*/  LDC R21, c[0x0][0x738] ;  /* 0x0001ce00ff157b82 */ /* 0x000e220000000800 */
[----:B------:R-:W-:Y:S01]  /*0a60*/  SHF.L.U32 R7, R13, R24, RZ ;  /* 0x000000180d077219 */ /* 0x000fe200000006ff */
[----:B------:R-:W-:Y:S02]  /*0a70*/  IMAD.MOV.U32 R8, RZ, RZ, R28 ;  /* 0x000000ffff087224 */ /* 0x000fe400078e001c */
[----:B---3--:R-:W-:-:S04]  /*0a80*/  IMAD.MOV.U32 R9, RZ, RZ, R17 ;  /* 0x000000ffff097224 */ /* 0x008fc800078e0011 */
[----:B------:R-:W3:Y:S01]  /*0a90*/  LDC R23, c[0x0][0x710] ;  /* 0x0001c400ff177b82 */ /* 0x000ee20000000800 */
[----:B----4-:R-:W-:Y:S05]  /*0aa0*/  @!P0 BRA `(.L_x_6) ;  /* 0x0000000000288947 */ /* 0x010fea0003800000 */
[----:B------:R-:W4:Y:S02]  /*0ab0*/  LDC R15, c[0x0][0x74c] ;  /* 0x0001d300ff0f7b82 */ /* 0x000f240000000800 */
[----:B----4-:R-:W-:-:S05]  /*0ac0*/  IADD3 R15, P0, R28, R15, RZ ;  /* 0x0000000f1c0f7210 */ /* 0x010fca0007f1e0ff */
        /* <DEDUP_REMOVED lines=8> */
.L_x_6:
[----:B-1----:R-:W-:Y:S01]  /*0b50*/  SHF.R.U64 R8, R8, R19, R9 ;  /* 0x0000001308087219 */ /* 0x002fe20000001209 */
[----:B--2---:R-:W-:Y:S01]  /*0b60*/  VIADD R9, R22, 0xffffffff ;  /* 0xffffffff16097836 */ /* 0x004fe20000000000 */
[----:B------:R-:W-:Y:S01]  /*0b70*/  LOP3.LUT R10, R29, R10, RZ, 0xc0, !PT ;  /* 0x0000000a1d0a7212 */ /* 0x000fe200078ec0ff */
[----:B------:R-:W-:Y:S02]  /*0b80*/  IMAD.MOV R16, RZ, RZ, -R16 ;  /* 0x000000ffff107224 */ /* 0x000fe400078e0a10 */
[----:B------:R-:W-:Y:S01]  /*0b90*/  IMAD.MOV R12, RZ, RZ, -R8 ;  /* 0x000000ffff0c7224 */ /* 0x000fe200078e0a08 */
[----:B------:R-:W-:Y:S01]  /*0ba0*/  LOP3.LUT R9, R20, R9, RZ, 0xc0, !PT ;  /* 0x0000000914097212 */ /* 0x000fe200078ec0ff */
[----:B------:R-:W-:Y:S02]  /*0bb0*/  @P3 IMAD R5, R18, R16, R11 ;  /* 0x0000001012053224 */ /* 0x000fe400078e020b */
[----:B------:R-:W-:Y:S02]  /*0bc0*/  IMAD R10, R7, R8, R10 ;  /* 0x00000008070a7224 */ /* 0x000fe400078e020a */
[----:B0-----:R-:W-:-:S02]  /*0bd0*/  IMAD R7, R12, R21, R28 ;  /* 0x000000150c077224 */ /* 0x001fc400078e021c */
[----:B---3--:R-:W-:Y:S02]  /*0be0*/  IMAD R5, R10, R23, R5 ;  /* 0x000000170a057224 */ /* 0x008fe400078e0205 */
[----:B------:R-:W-:Y:S02]  /*0bf0*/  IMAD R10, R7, R22, R9 ;  /* 0x00000016070a7224 */ /* 0x000fe400078e0209 */
[----:B------:R-:W-:-:S03]  /*0c00*/  IMAD.MOV.U32 R12, RZ, RZ, 0x1 ;  /* 0x00000001ff0c7424 */ /* 0x000fc600078e00ff */
[----:B------:R-:W-:Y:S02]  /*0c10*/  SEL R7, R10, R5, !P3 ;  /* 0x000000050a077207 */ /* 0x000fe40005800000 */
[----:B------:R-:W-:Y:S01]  /*0c20*/  SEL R10, R5, R10, !P3 ;  /* 0x0000000a050a7207 */ /* 0x000fe20005800000 */
[----:B------:R-:W-:-:S07]  /*0c30*/  IMAD.MOV.U32 R5, RZ, RZ, R25 ;  /* 0x000000ffff057224 */ /* 0x000fce00078e0019 */
.L_x_4:
[----:B------:R-:W-:-:S08]  /*0c40*/  NOP ;  /* 0x0000000000007918 */ /* 0x000fd00000000000 */
[----:B------:R-:W0:Y:S02]  /*0c50*/  USETMAXREG.TRY_ALLOC.CTAPOOL UP0, 0xe8 ;  /* 0x000000e8000079c8 */ /* 0x000e240008000600 */
[----:B0-----:R-:W-:-:S13]  /*0c60*/  PLOP3.LUT P0, PT, PT, PT, UP0, 0x80, 0x0 ;  /* 0x000000000000781c */ /* 0x001fda0003f0f008 */
[----:B------:R-:W-:Y:S05]  /*0c70*/  @!P0 BRA `(.L_x_4) ;  /* 0xfffffffc00f08947 */ /* 0x000fea000383ffff */
[----:B------:R-:W-:Y:S01]  /*0c80*/  ULDC.64 UR4, c[0x0][0x698] ;  /* 0x0001a60000047ab9 */ /* 0x000fe20000000a00 */
[----:B------:R-:W-:Y:S01]  /*0c90*/  ULDC.64 UR14, c[0x0][0x208] ;  /* 0x00008200000e7ab9 */ /* 0x000fe20000000a00 */
[----:B------:R-:W-:-:S04]  /*0ca0*/  ISETP.NE.U32.AND P0, PT, RZ, UR4, PT ;  /* 0x00000004ff007c0c */ /* 0x000fc8000bf05070 */
[----:B------:R-:W-:-:S13]  /*0cb0*/  ISETP.NE.AND.EX P0, PT, RZ, UR5, PT, P0 ;  /* 0x00000005ff007c0c */ /* 0x000fda000bf05300 */
[----:B------:R-:W-:Y:S05]  /*0cc0*/  @!P0 BRA `(.L_x_7) ;  /* 0x00000000001c8947 */ /* 0x000fea0003800000 */
[----:B------:R-:W0:Y:S02]  /*0cd0*/  LDC.64 R8, c[0x0][0x698] ;  /* 0x0001a600ff087b82 */ /* 0x000e240000000a00 */
[----:B0-----:R-:W2:Y:S02]  /*0ce0*/  LDG.E.64 R8, desc[UR14][R8.64] ;  /* 0x0000000e08087981 */ /* 0x001ea4000c1e1b00 */
[----:B--2---:R-:W-:-:S04]  /*0cf0*/  ISETP.NE.U32.AND P0, PT, R8, RZ, PT ;  /* 0x000000ff0800720c */ /* 0x004fc80003f05070 */
[----:B------:R-:W-:-:S13]  /*0d00*/  ISETP.NE.AND.EX P0, PT, R9, RZ, PT, P0 ;  /* 0x000000ff0900720c */ /* 0x000fda0003f05300 */
[----:B------:R-:W-:Y:S05]  /*0d10*/  @!P0 BRA `(.L_x_7) ;  /* 0x0000000000088947 */ /* 0x000fea0003800000 */
[----:B------:R0:W5:Y:S01]  /*0d20*/  LD.E R15, desc[UR14][R8.64] ;  /* 0x0000000e080f7980 */ /* 0x000162000c101900 */
[----:B------:R-:W-:Y:S05]  /*0d30*/  BRA `(.L_x_8) ;  /* 0x0000000000207947 */ /* 0x000fea0003800000 */
.L_x_7:
[----:B------:R-:W-:Y:S02]  /*0d40*/  ULDC.64 UR4, c[0x0][0x688] ;  /* 0x0001a20000047ab9 */ /* 0x000fe40000000a00 */
[----:B------:R-:W-:-:S04]  /*0d50*/  ISETP.NE.U32.AND P0, PT, RZ, UR4, PT ;  /* 0x00000004ff007c0c */ /* 0x000fc8000bf05070 */
[----:B------:R-:W-:-:S13]  /*0d60*/  ISETP.NE.AND.EX P0, PT, RZ, UR5, PT, P0 ;  /* 0x00000005ff007c0c */ /* 0x000fda000bf05300 */
[----:B------:R-:W-:Y:S05]  /*0d70*/  @!P0 BRA `(.L_x_9) ;  /* 0x00000000000c8947 */ /* 0x000fea0003800000 */
[----:B------:R-:W0:Y:S02]  /*0d80*/  LDC.64 R8, c[0x0][0x688] ;  /* 0x0001a200ff087b82 */ /* 0x000e240000000a00 */
[----:B0-----:R1:W5:Y:S01]  /*0d90*/  LDG.E R15, desc[UR14][R8.64] ;  /* 0x0000000e080f7981 */ /* 0x001362000c1e1900 */
[----:B------:R-:W-:Y:S05]  /*0da0*/  BRA `(.L_x_8) ;  /* 0x0000000000047947 */ /* 0x000fea0003800000 */
.L_x_9:
[----:B------:R-:W2:Y:S02]  /*0db0*/  LDC R15, c[0x0][0x680] ;  /* 0x0001a000ff0f7b82 */ /* 0x000ea40000000800 */
.L_x_8:
[----:B------:R-:W-:Y:S02]  /*0dc0*/  ULDC.64 UR4, c[0x0][0x6a0] ;  /* 0x0001a80000047ab9 */ /* 0x000fe40000000a00 */
[----:B------:R-:W-:-:S04]  /*0dd0*/  ISETP.NE.U32.AND P0, PT, RZ, UR4, PT ;  /* 0x00000004ff007c0c */ /* 0x000fc8000bf05070 */
[----:B------:R-:W-:-:S13]  /*0de0*/  ISETP.NE.AND.EX P0, PT, RZ, UR5, PT, P0 ;  /* 0x00000005ff007c0c */ /* 0x000fda000bf05300 */
[----:B------:R-:W-:Y:S05]  /*0df0*/  @!P0 BRA `(.L_x_10) ;  /* 0x00000000001c8947 */ /* 0x000fea0003800000 */
[----:B01----:R-:W0:Y:S02]  /*0e00*/  LDC.64 R8, c[0x0][0x6a0] ;  /* 0x0001a800ff087b82 */ /* 0x003e240000000a00 */
[----:B0-----:R-:W3:Y:S02]  /*0e10*/  LDG.E.64 R8, desc[UR14][R8.64] ;  /* 0x0000000e08087981 */ /* 0x001ee4000c1e1b00 */
[----:B---3--:R-:W-:-:S04]  /*0e20*/  ISETP.NE.U32.AND P0, PT, R8, RZ, PT ;  /* 0x000000ff0800720c */ /* 0x008fc80003f05070 */
[----:B------:R-:W-:-:S13]  /*0e30*/  ISETP.NE.AND.EX P0, PT, R9, RZ, PT, P0 ;  /* 0x000000ff0900720c */ /* 0x000fda0003f05300 */
[----:B------:R-:W-:Y:S05]  /*0e40*/  @!P0 BRA `(.L_x_10) ;  /* 0x0000000000088947 */ /* 0x000fea0003800000 */
[----:B------:R0:W5:Y:S01]  /*0e50*/  LD.E R14, desc[UR14][R8.64] ;  /* 0x0000000e080e7980 */ /* 0x000162000c101900 */
[----:B------:R-:W-:Y:S05]  /*0e60*/  BRA `(.L_x_11) ;  /* 0x0000000000207947 */ /* 0x000fea0003800000 */
.L_x_10:
[----:B------:R-:W-:Y:S02]  /*0e70*/  ULDC.64 UR4, c[0x0][0x690] ;  /* 0x0001a40000047ab9 */ /* 0x000fe40000000a00 */
[----:B------:R-:W-:-:S04]  /*0e80*/  ISETP.NE.U32.AND P0, PT, RZ, UR4, PT ;  /* 0x00000004ff007c0c */ /* 0x000fc8000bf05070 */
[----:B------:R-:W-:-:S13]  /*0e90*/  ISETP.NE.AND.EX P0, PT, RZ, UR5, PT, P0 ;  /* 0x00000005ff007c0c */ /* 0x000fda000bf05300 */
[----:B------:R-:W-:Y:S05]  /*0ea0*/  @!P0 BRA `(.L_x_12) ;  /* 0x00000000000c8947 */ /* 0x000fea0003800000 */
[----:B01----:R-:W0:Y:S02]  /*0eb0*/  LDC.64 R8, c[0x0][0x690] ;  /* 0x0001a400ff087b82 */ /* 0x003e240000000a00 */
[----:B0-----:R1:W5:Y:S01]  /*0ec0*/  LDG.E R14, desc[UR14][R8.64] ;  /* 0x0000000e080e7981 */ /* 0x001362000c1e1900 */
[----:B------:R-:W-:Y:S05]  /*0ed0*/  BRA `(.L_x_11) ;  /* 0x0000000000047947 */ /* 0x000fea0003800000 */
.L_x_12:
[----:B------:R-:W3:Y:S02]  /*0ee0*/  LDC R14, c[0x0][0x684] ;  /* 0x0001a100ff0e7b82 */ /* 0x000ee40000000800 */
.L_x_11:
[----:B------:R-:W-:-:S13]  /*0ef0*/  LOP3.LUT P0, RZ, R12, 0xff, RZ, 0xc0, !PT ;  /* 0x000000ff0cff7812 */ /* 0x000fda000780c0ff */
[----:B------:R-:W-:Y:S05]  /*0f00*/  @!P0 EXIT ;  /* 0x000000000000894d */ /* 0x000fea0003800000 */
[----:B------:R-:W-:Y:S01]  /*0f10*/  ULDC UR4, c[0x0][0x28c] ;  /* 0x0000a30000047ab9 */ /* 0x000fe20000000800 */
[----:B------:R-:W-:Y:S01]  /*0f20*/  LOP3.LUT R13, R4, 0x1, RZ, 0xfc, !PT ;  /* 0x00000001040d7812 */ /* 0x000fe200078efcff */
[----:B------:R-:W-:-:S04]  /*0f30*/  UIADD3 UR4, UR4, 0x3f, URZ ;  /* 0x0000003f04047890 */ /* 0x000fc8000fffe03f */
[----:B------:R-:W-:-:S04]  /*0f40*/  USHF.R.S32.HI UR5, URZ, 0x1f, UR4 ;  /* 0x0000001f3f057899 */ /* 0x000fc80008011404 */
[----:B------:R-:W-:-:S03]  /*0f50*/  ULEA.HI UR5, UR5, UR4, URZ, 0x6 ;  /* 0x0000000405057291 */ /* 0x000fc6000f8f303f */
[----:B------:R-:W-:Y:S01]  /*0f60*/  UMOV UR4, URZ ;  /* 0x0000003f00047c82 */ /* 0x000fe20008000000 */
[----:B------:R-:W-:-:S03]  /*0f70*/  USHF.R.S32.HI UR6, URZ, 0x6, UR5 ;  /* 0x000000063f067899 */ /* 0x000fc60008011405 */
[----:B------:R-:W-:-:S09]  /*0f80*/  UMOV UR5, URZ ;  /* 0x0000003f00057c82 */ /* 0x000fd20008000000 */
.L_x_277:
[----:B01----:R-:W-:Y:S02]  /*0f90*/  LOP3.LUT R8, R0, 0x80, RZ, 0xc0, !PT ;  /* 0x0000008000087812 */ /* 0x003fe400078ec0ff */
[----:B------:R-:W-:Y:S02]  /*0fa0*/  CS2R R86, SRZ ;  /* 0x0000000000567805 */ /* 0x000fe4000001ff00 */
[----:B------:R-:W-:Y:S02]  /*0fb0*/  CS2R R88, SRZ ;  /* 0x0000000000587805 */ /* 0x000fe4000001ff00 */
[----:B---3--:R-:W-:Y:S02]  /*0fc0*/  CS2R R90, SRZ ;  /* 0x00000000005a7805 */ /* 0x008fe4000001ff00 */
[----:B------:R-:W-:Y:S02]  /*0fd0*/  SHF.R.U32.HI R9, RZ, 0x7, R8 ;  /* 0x00000007ff097819 */ /* 0x000fe40000011608 */
[----:B------:R-:W-:-:S02]  /*0fe0*/  CS2R R92, SRZ ;  /* 0x00000000005c7805 */ /* 0x000fc4000001ff00 */
[----:B------:R-:W-:Y:S02]  /*0ff0*/  VIMNMX R8, RZ, UR6, PT ;  /* 0x00000006ff087c48 */ /* 0x000fe4000bfe0100 */
[----:B------:R-:W-:Y:S02]  /*1000*/  CS2R R94, SRZ ;  /* 0x00000000005e7805 */ /* 0x000fe4000001ff00 */
[----:B------:R-:W-:Y:S02]  /*1010*/  CS2R R96, SRZ ;  /* 0x0000000000607805 */ /* 0x000fe4000001ff00 */
[----:B------:R-:W-:Y:S01]  /*1020*/  CS2R R98, SRZ ;  /* 0x0000000000627805 */ /* 0x000fe2000001ff00 */
[----:B------:R-:W0:Y:S01]  /*1030*/  SHFL.IDX PT, R9, R9, RZ, 0x1f ;  /* 0x00001fff09097589 */ /* 0x000e2200000e0000 */
[----:B------:R-:W-:Y:S02]  /*1040*/  IADD3 R8, -R8, UR6, RZ ;  /* 0x0000000608087c10 */ /* 0x000fe4000fffe1ff */
[----:B------:R-:W-:-:S02]  /*1050*/  CS2R R100, SRZ ;  /* 0x0000000000647805 */ /* 0x000fc4000001ff00 */
[----:B------:R-:W-:Y:S02]  /*1060*/  CS2R R102, SRZ ;  /* 0x0000000000667805 */ /* 0x000fe4000001ff00 */
[----:B------:R-:W-:Y:S02]  /*1070*/  CS2R R104, SRZ ;  /* 0x0000000000687805 */ /* 0x000fe4000001ff00 */
[----:B------:R-:W-:Y:S02]  /*1080*/  ISETP.GE.AND P0, PT, R8, 0x1, PT ;  /* 0x000000010800780c */ /* 0x000fe40003f06270 */
[----:B------:R-:W-:Y:S02]  /*1090*/  CS2R R106, SRZ ;  /* 0x00000000006a7805 */ /* 0x000fe4000001ff00 */
[----:B------:R-:W-:Y:S02]  /*10a0*/  CS2R R108, SRZ ;  /* 0x00000000006c7805 */ /* 0x000fe4000001ff00 */
[----:B------:R-:W-:-:S02]  /*10b0*/  CS2R R110, SRZ ;  /* 0x00000000006e7805 */ /* 0x000fc4000001ff00 */
[----:B------:R-:W-:Y:S02]  /*10c0*/  CS2R R112, SRZ ;  /* 0x0000000000707805 */ /* 0x000fe4000001ff00 */
[----:B------:R-:W-:Y:S02]  /*10d0*/  CS2R R114, SRZ ;  /* 0x0000000000727805 */ /* 0x000fe4000001ff00 */
[----:B------:R-:W-:Y:S02]  /*10e0*/  CS2R R116, SRZ ;  /* 0x0000000000747805 */ /* 0x000fe4000001ff00 */
        /* <DEDUP_REMOVED lines=12> */
[----:B0-----:R-:W-:Y:S02]  /*11b0*/  R2UR UR7, R9 ;  /* 0x00000000090772ca */ /* 0x001fe400000e0000 */
        /* <DEDUP_REMOVED lines=35> */
[----:B------:R-:W-:Y:S01]  /*13f0*/  CS2R R84, SRZ ;  /* 0x0000000000547805 */ /* 0x000fe2000001ff00 */
[----:B----4-:R-:W-:Y:S06]  /*1400*/  @!P0 BRA `(.L_x_13) ;  /* 0x0000000400548947 */ /* 0x010fec0003800000 */
[----:B------:R-:W0:Y:S01]  /*1410*/  S2UR UR10, SR_CgaCtaId ;  /* 0x00000000000a79c3 */ /* 0x000e220000008800 */
[----:B------:R-:W-:Y:S01]  /*1420*/  ULEA.HI UR8, UR7, UR7, URZ, 0x1 ;  /* 0x0000000707087291 */ /* 0x000fe2000f8f083f */
[----:B------:R-:W-:Y:S01]  /*1430*/  IMAD.U32 R17, RZ, RZ, UR4 ;  /* 0x00000004ff117e24 */ /* 0x000fe2000f8e00ff */
[----:B------:R-:W-:Y:S01]  /*1440*/  UMOV UR9, 0x400 ;  /* 0x0000040000097882 */ /* 0x000fe20000000000 */
[----:B------:R-:W-:Y:S02]  /*1450*/  UPLOP3.LUT UP0, UPT, UPT, UPT, UPT, 0x40, 0x0 ;  /* 0x000000000000789c */ /* 0x000fe40003f0e870 */
[----:B------:R-:W-:Y:S01]  /*1460*/  ULOP3.LUT UR8, UR8, 0xffffe, URZ, 0xc0, !UPT ;  /* 0x000ffffe08087892 */ /* 0x000fe2000f8ec03f */
[----:B------:R-:W-:Y:S01]  /*1470*/  UMOV UR12, UR5 ;  /* 0x00000005000c7c82 */ /* 0x000fe20008000000 */
[----:B------:R-:W-:Y:S02]  /*1480*/  UMOV UR13, UR5 ;  /* 0x00000005000d7c82 */ /* 0x000fe40008000000 */
[----:B------:R-:W-:-:S02]  /*1490*/  UIADD3 UR8, UR7, -UR8, URZ ;  /* 0x8000000807087290 */ /* 0x000fc4000fffe03f */
[----:B0-----:R-:W-:-:S04]  /*14a0*/  ULEA UR9, UR10, UR9, 0x18 ;  /* 0x000000090a097291 */ /* 0x001fc8000f8ec03f */
[----:B------:R-:W-:-:S04]  /*14b0*/  ULEA UR8, UR8, UR9, 0xc ;  /* 0x0000000908087291 */ /* 0x000fc8000f8e603f */
[----:B------:R-:W-:-:S04]  /*14c0*/  UIADD3 UR8, UR8, 0x180, URZ ;  /* 0x0000018008087890 */ /* 0x000fc8000fffe03f */
[----:B------:R-:W-:-:S04]  /*14d0*/  USHF.R.U32.HI UR8, URZ, 0x4, UR8 ;  /* 0x000000043f087899 */ /* 0x000fc80008011608 */
[----:B------:R-:W-:-:S12]  /*14e0*/  ULOP3.LUT UR7, UR8, 0x3fff, URZ, 0xc0, !UPT ;  /* 0x00003fff08077892 */ /* 0x000fd8000f8ec03f */
.L_x_20:
[----:B------:R-:W-:-:S13]  /*14f0*/  ISETP.NE.AND P1, PT, R13, 0x3, PT ;  /* 0x000000030d00780c */ /* 0x000fda0003f25270 */
[----:B01----:R-:W-:Y:S05]  /*1500*/  @!P1 BRA `(.L_x_14) ;  /* 0x0000000000049947 */ /* 0x003fea0003800000 */
[----:B------:R-:W-:Y:S01]  /*1510*/  BPT.TRAP 0x1 ;  /* 0x000000040000795c */ /* 0x000fe20000300000 */
.L_x_14:
[----:B------:R-:W0:Y:S01]  /*1520*/  S2UR UR9, SR_CgaCtaId ;  /* 0x00000000000979c3 */ /* 0x000e220000008800 */
[----:B------:R-:W-:Y:S01]  /*1530*/  UMOV UR8, 0x400 ;  /* 0x0000040000087882 */ /* 0x000fe20000000000 */
[----:B------:R-:W-:Y:S01]  /*1540*/  SHF.L.U32 R11, R17, 0x1f, RZ ;  /* 0x0000001f110b7819 */ /* 0x000fe200000006ff */
[----:B0-----:R-:W-:-:S04]  /*1550*/  ULEA UR18, UR9, UR8, 0x18 ;  /* 0x0000000809127291 */ /* 0x001fc8000f8ec03f */
[----:B------:R-:W-:-:S09]  /*1560*/  ULEA UR8, UR12, UR18, 0x3 ;  /* 0x000000120c087291 */ /* 0x000fd2000f8e183f */
[----:B------:R0:W1:Y:S01]  /*1570*/  SYNCS.PHASECHK.TRANS64.TRYWAIT P0, [UR8], R11 ;  /* 0x0000000bff0075a7 */ /* 0x0000620008000148 */
[----:B------:R-:W-:Y:S05]  /*1580*/  @!P1 BRA `(.L_x_15) ;  /* 0x0000000000049947 */ /* 0x000fea0003800000 */
[----:B------:R-:W-:Y:S01]  /*1590*/  BPT.TRAP 0x1 ;  /* 0x000000040000795c */ /* 0x000fe20000300000 */
.L_x_15:
[C---:B------:R-:W-:Y:S02]  /*15a0*/  IMAD.SHL.U32 R9, R0.reuse, 0x20, RZ ;  /* 0x0000002000097824 */ /* 0x040fe400078e00ff */
[C---:B------:R-:W-:Y:S02]  /*15b0*/  IMAD.SHL.U32 R12, R0.reuse, 0x200, RZ ;  /* 0x00000200000c7824 */ /* 0x040fe400078e00ff */
[----:B------:R-:W-:Y:S01]  /*15c0*/  IMAD.SHL.U32 R16, R0, 0x10, RZ ;  /* 0x0000001000107824 */ /* 0x000fe200078e00ff */
[----:B------:R-:W-:-:S04]  /*15d0*/  LOP3.LUT R9, R9, 0x1c00, RZ, 0xc0, !PT ;  /* 0x00001c0009097812 */ /* 0x000fc800078ec0ff */
[----:B------:R-:W-:Y:S01]  /*15e0*/  LOP3.LUT R9, R9, 0x200, R12, 0xf8, !PT ;  /* 0x0000020009097812 */ /* 0x000fe200078ef80c */
[----:B------:R-:W-:-:S03]  /*15f0*/  IMAD.U32 R12, RZ, RZ, UR12 ;  /* 0x0000000cff0c7e24 */ /* 0x000fc6000f8e00ff */
[----:B------:R-:W-:-:S04]  /*1600*/  LOP3.LUT R9, R9, 0x1c0, R16, 0xf8, !PT ;  /* 0x000001c009097812 */ /* 0x000fc800078ef810 */
[----:B------:R-:W-:-:S05]  /*1610*/  SHF.R.U32.HI R9, RZ, 0x3, R9 ;  /* 0x00000003ff097819 */ /* 0x000fca0000011609 */
[----:B------:R-:W-:Y:S01]  /*1620*/  IMAD R9, R12, 0x800, R9 ;  /* 0x000008000c097824 */ /* 0x000fe200078e0209 */
[----:B-1----:R-:W-:Y:S06]  /*1630*/  @P0 BRA `(.L_x_16) ;  /* 0x0000000000080947 */ /* 0x002fec0003800000 */
[----:B------:R-:W1:Y:S02]  /*1640*/  SYNCS.PHASECHK.TRANS64.TRYWAIT P0, [UR8], R11 ;  /* 0x0000000bff0075a7 */ /* 0x000e640008000148 */
[----:B-1----:R-:W-:Y:S05]  /*1650*/  @!P0 BRA `(.L_x_17) ;  /* 0x000000a400748947 */ /* 0x002fea0003800000 */
.L_x_16:
[----:B------:R-:W-:Y:S01]  /*1660*/  LDS.64 R152, [R9+UR18+0x30180] ;  /* 0x0301801209987984 */ /* 0x000fe20008000a00 */
[----:B------:R-:W-:Y:S02]  /*1670*/  UIADD3 UR8, UR18, 0x18180, URZ ;  /* 0x0001818012087890 */ /* 0x000fe4000fffe03f */
[----:B------:R-:W-:Y:S01]  /*1680*/  ULOP3.LUT UR16, UR7, 0x10000, URZ, 0xfc, !UPT ;  /* 0x0001000007107892 */ /* 0x000fe2000f8efc3f */
[----:B------:R-:W4:Y:S01]  /*1690*/  LDS.64 R154, [R9+UR18+0x30580] ;  /* 0x03058012099a7984 */ /* 0x000f220008000a00 */
[----:B------:R-:W-:Y:S02]  /*16a0*/  USHF.R.U32.HI UR8, URZ, 0x4, UR8 ;  /* 0x000000043f087899 */ /* 0x000fe40008011608 */
[----:B------:R-:W-:Y:S02]  /*16b0*/  ULEA UR16, UR12, UR16, 0xa ;  /* 0x000000100c107291 */ /* 0x000fe4000f8e503f */
[----:B------:R-:W-:Y:S01]  /*16c0*/  ULOP3.LUT UR8, UR8, 0x3fff, URZ, 0xc0, !UPT ;  /* 0x00003fff08087892 */ /* 0x000fe2000f8ec03f */
[----:B------:R-:W-:Y:S01]  /*16d0*/  UMOV UR9, 0x80000020 ;  /* 0x8000002000097882 */ /* 0x000fe20000000000 */
[----:B------:R-:W-:-:S02]  /*16e0*/  UMOV UR11, 0x40000040 ;  /* 0x40000040000b7882 */ /* 0x000fc40000000000 */
[----:B------:R-:W-:-:S04]  /*16f0*/  ULOP3.LUT UR8, UR8, 0x10000, URZ, 0xfc, !UPT ;  /* 0x0001000008087892 */ /* 0x000fc8000f8efc3f */
[----:B------:R-:W-:-:S03]  /*1700*/  ULEA UR17, UR12, UR8, 0xa ;  /* 0x000000080c117291 */ /* 0x000fc6000f8e503f */
[----:B------:R-:W-:-:S04]  /*1710*/  UMOV UR8, UR16 ;  /* 0x0000001000087c82 */ /* 0x000fc80008000000 */
[----:B------:R-:W-:Y:S01]  /*1720*/  UMOV UR10, UR17 ;  /* 0x00000011000a7c82 */ /* 0x000fe20008000000 */
[----:B----4-:R-:W-:-:S06]  /*1730*/  WARPGROUP.ARRIVE ;  /* 0x00000000000079c5 */ /* 0x010fcc0000000000 */
[----:B------:R-:W-:Y:S01]  /*1740*/  HGMMA.SP.64x128x32.F32 R88, gdesc[UR8], R88, UP0, R152, 0x0 ;  /* 0x09e09800085879f0 */ /* 0x000fe2000bf00a58 */
[----:B------:R-:W-:Y:S01]  /*1750*/  UIADD3 UR8, UR16, 0x200, URZ ;  /* 0x0000020010087890 */ /* 0x000fe2000fffe03f */
[----:B------:R-:W-:-:S14]  /*1760*/  UMOV UR9, 0x80000020 ;  /* 0x8000002000097882 */ /* 0x000fdc0000000000 */
[----:B------:R-:W-:Y:S01]  /*1770*/  HGMMA.SP.64x128x32.F32 R24, gdesc[UR8], R24, UP0, R154, 0x0 ;  /* 0x09e09a00081879f0 */ /* 0x000fe2000bf00a18 */
[----:B------:R-:W-:Y:S02]  /*1780*/  UIADD3 UR8, UR16, 0x2, URZ ;  /* 0x0000000210087890 */ /* 0x000fe4000fffe03f */
[----:B------:R-:W-:Y:S01]  /*1790*/  UIADD3 UR10, UR17, 0x4, URZ ;  /* 0x00000004110a7890 */ /* 0x000fe2000fffe03f */
[----:B------:R-:W-:Y:S01]  /*17a0*/  UMOV UR9, 0x80000020 ;  /* 0x8000002000097882 */ /* 0x000fe20000000000 */
[----:B------:R-:W-:-:S11]  /*17b0*/  UMOV UR11, 0x40000040 ;  /* 0x40000040000b7882 */ /* 0x000fd60000000000 */
[----:B------:R-:W-:Y:S01]  /*17c0*/  HGMMA.SP.64x128x32.F32 R88, gdesc[UR8], R88, R153, 0x0 ;  /* 0x09e09900085879f0 */ /* 0x000fe20008700a58 */
[----:B------:R-:W-:Y:S01]  /*17d0*/  UIADD3 UR8, UR16, 0x202, URZ ;  /* 0x0000020210087890 */ /* 0x000fe2000fffe03f */
[----:B------:R-:W-:-:S14]  /*17e0*/  UMOV UR9, 0x80000020 ;  /* 0x8000002000097882 */ /* 0x000fdc0000000000 */
[----:B------:R-:W-:Y:S03]  /*17f0*/  HGMMA.SP.64x128x32.F32 R24, gdesc[UR8], R24, R155, 0x0, gsb0 ;  /* 0x09e09b00081879f0 */ /* 0x000fe60008000a18 */
[----:B------:R-:W-:Y:S02]  /*1800*/  WARPGROUP.DEPBAR.LE gsb0, 0x0 ;  /* 0x00008000000079c5 */ /* 0x000fe40000010000 */
[----:B------:R-:W-:Y:S05]  /*1810*/  @!P1 BRA `(.L_x_18) ;  /* 0x0000000000049947 */ /* 0x000fea0003800000 */
[----:B------:R-:W-:Y:S01]  /*1820*/  BPT.TRAP 0x1 ;  /* 0x000000040000795c */ /* 0x000fe20000300000 */
.L_x_18:
[----:B------:R-:W-:Y:S01]  /*1830*/  ULEA UR8, UR13, UR18, 0x3 ;  /* 0x000000120d087291 */ /* 0x000fe2000f8e183f */
[----:B------:R-:W-:-:S03]  /*1840*/  ISETP.GT.U32.AND P0, PT, R4, 0x1, PT ;  /* 0x000000010400780c */ /* 0x000fc60003f04070 */
[----:B------:R-:W-:-:S04]  /*1850*/  UIADD3 UR8, UR8, 0x30, URZ ;  /* 0x0000003008087890 */ /* 0x000fc8000fffe03f */
[----:B------:R-:W-:-:S09]  /*1860*/  UPRMT UR8, URZ, 0x654, UR8 ;  /* 0x000006543f087896 */ /* 0x000fd20008000008 */
[----:B------:R-:W-:Y:S01]  /*1870*/  SYNCS.ARRIVE.TRANS64.RED.A1T0 RZ, [UR8], RZ ;  /* 0x000000ffffff79a7 */ /* 0x000fe20008100408 */
[----:B------:R-:W-:Y:S05]  /*1880*/  @P0 BRA `(.L_x_19) ;  /* 0x0000000000040947 */ /* 0x000fea0003800000 */
[----:B------:R-:W-:Y:S01]  /*1890*/  BPT.TRAP 0x1 ;  /* 0x000000040000795c */ /* 0x000fe20000300000 */
.L_x_19:
[----:B------:R-:W-:Y:S01]  /*18a0*/  UIADD3 UR12, UR12, 0x1, URZ ;  /* 0x000000010c0c7890 */ /* 0x000fe2000fffe03f */
[C---:B------:R-:W-:Y:S01]  /*18b0*/  ISETP.GT.AND P0, PT, R8.reuse, 0x1, PT ;  /* 0x000000010800780c */ /* 0x040fe20003f04270 */
[----:B------:R-:W-:Y:S01]  /*18c0*/  UIADD3 UR13, UR13, 0x1, URZ ;  /* 0x000000010d0d7890 */ /* 0x000fe2000fffe03f */
[----:B------:R-:W-:Y:S01]  /*18d0*/  VIADD R8, R8, 0xffffffff ;  /* 0xffffffff08087836 */ /* 0x000fe20000000000 */
[----:B------:R-:W-:Y:S02]  /*18e0*/  UISETP.NE.AND UP0, UPT, UR12, 0x6, UPT ;  /* 0x000000060c00788c */ /* 0x000fe4000bf05270 */
[----:B------:R-:W-:Y:S02]  /*18f0*/  UISETP.NE.AND UP1, UPT, UR13, 0x6, UPT ;  /* 0x000000060d00788c */ /* 0x000fe4000bf25270 */
[----:B------:R-:W-:Y:S02]  /*1900*/  USEL UR8, URZ, 0x1, UP0 ;  /* 0x000000013f087887 */ /* 0x000fe40008000000 */
[----:B------:R-:W-:-:S02]  /*1910*/  USEL UR12, UR12, URZ, UP0 ;  /* 0x0000003f0c0c7287 */ /* 0x000fc40008000000 */
[----:B------:R-:W-:Y:S02]  /*1920*/  USEL UR13, UR13, URZ, UP1 ;  /* 0x0000003f0d0d7287 */ /* 0x000fe40008800000 */
[----:B------:R-:W-:Y:S01]  /*1930*/  UPLOP3.LUT UP0, UPT, UPT, UPT, UPT, 0x80, 0x0 ;  /* 0x000000000000789c */ /* 0x000fe20003f0f070 */
[----:B------:R-:W-:Y:S01]  /*1940*/  LOP3.LUT R17, R17, UR8, RZ, 0x3c, !PT ;  /* 0x0000000811117c12 */ /* 0x000fe2000f8e3cff */
[----:B------:R-:W-:Y:S09]  /*1950*/  @P0 BRA `(.L_x_20) ;  /* 0xfffffff800e40947 */ /* 0x000ff2000383ffff */
.L_x_13:
[----:B------:R-:W-:Y:S01]  /*1960*/  LOP3.LUT R8, R0, 0x60, RZ, 0xc0, !PT ;  /* 0x0000006000087812 */ /* 0x000fe200078ec0ff */
[----:B------:R-:W-:Y:S01]  /*1970*/  UIADD3 UR5, UR6, UR5, URZ ;  /* 0x0000000506057290 */ /* 0x000fe2000fffe03f */
[----:B------:R-:W-:Y:S01]  /*1980*/  SHF.R.U32.HI R9, RZ, 0x2, R0 ;  /* 0x00000002ff097819 */ /* 0x000fe20000011600 */
[----:B------:R-:W-:Y:S01]  /*1990*/  ULDC UR12, c[0x0][0x284] ;  /* 0x0000a100000c7ab9 */ /* 0x000fe20000000800 */
[----:B------:R-:W-:Y:S01]  /*19a0*/  SHF.R.U32.HI R8, RZ, 0x5, R8 ;  /* 0x00000005ff087819 */ /* 0x000fe20000011608 */
[----:B------:R-:W-:Y:S01]  /*19b0*/  UISETP.GT.U32.AND UP0, UPT, UR5, 0x5, UPT ;  /* 0x000000050500788c */ /* 0x000fe2000bf04070 */
[----:B------:R-:W-:Y:S01]  /*19c0*/  LOP3.LUT R9, R9, 0x7, RZ, 0xc0, !PT ;  /* 0x0000000709097812 */ /* 0x000fe200078ec0ff */
[----:B------:R-:W-:Y:S01]  /*19d0*/  UISETP.GE.U32.AND UP1, UPT, UR6, 0x6, UPT ;  /* 0x000000060600788c */ /* 0x000fe2000bf26070 */
[----:B-1----:R-:W-:Y:S01]  /*19e0*/  SHF.R.U32.HI R12, RZ, 0x1, R0 ;  /* 0x00000001ff0c7819 */ /* 0x002fe20000011600 */
[----:B------:R-:W-:Y:S01]  /*19f0*/  IMAD.SHL.U32 R16, R8, 0x10, RZ ;  /* 0x0000001008107824 */ /* 0x000fe200078e00ff */
[----:B------:R-:W-:Y:S01]  /*1a00*/  UISETP.LT.U32.AND UP0, UPT, UR6, 0x6, UP0 ;  /* 0x000000060600788c */ /* 0x000fe20008701070 */
[----:B------:R-:W-:Y:S01]  /*1a10*/  SHF.R.S32.HI R20, RZ, 0x1f, R5 ;  /* 0x0000001fff147819 */ /* 0x000fe20000011405 */
[----:B------:R-:W-:Y:S01]  /*1a20*/  ULDC.64 UR10, c[0x0][0x6d0] ;  /* 0x0001b400000a7ab9 */ /* 0x000fe20000000a00 */
[----:B------:R-:W-:Y:S01]  /*1a30*/  UIMAD.WIDE.U32 UR8, UR5, -0x55555555, URZ ;  /* 0xaaaaaaab050878a5 */ /* 0x000fe2000f8e003f */
[--C-:B0-----:R-:W-:Y:S01]  /*1a40*/  LOP3.LUT R11, R16, 0xfffffff0, R9.reuse, 0xe2, !PT ;  /* 0xfffffff0100b7812 */ /* 0x101fe200078ee209 */
[----:B------:R-:W-:Y:S01]  /*1a50*/  IMAD R9, R8, -0x10, -R9 ;  /* 0xfffffff008097824 */ /* 0x000fe200078e0a09 */
[----:B------:R-:W0:Y:S01]  /*1a60*/  LDC R16, c[0x0][0x288] ;  /* 0x0000a200ff107b82 */ /* 0x000e220000000800 */
[----:B------:R-:W-:Y:S01]  /*1a70*/  LOP3.LUT R8, R6, 0x1, RZ, 0xc0, !PT ;  /* 0x0000000106087812 */ /* 0x000fe200078ec0ff */
[----:B------:R-:W-:Y:S01]  /*1a80*/  USEL UR7, URZ, 0x1, !UP0 ;  /* 0x000000013f077887 */ /* 0x000fe2000c000000 */
[----:B------:R-:W-:Y:S01]  /*1a90*/  LOP3.LUT R11, R11, 0x40, R12, 0xf8, !PT ;  /* 0x000000400b0b7812 */ /* 0x000fe200078ef80c */
[----:B------:R-:W-:Y:S01]  /*1aa0*/  IMAD.SHL.U32 R12, R10, 0x100, RZ ;  /* 0x000001000a0c7824 */ /* 0x000fe200078e00ff */
[----:B------:R-:W-:Y:S01]  /*1ab0*/  LOP3.LUT R10, R0, 0x3, RZ, 0xc0, !PT ;  /* 0x00000003000a7812 */ /* 0x000fe200078ec0ff */
[----:B------:R-:W-:Y:S01]  /*1ac0*/  IMAD R19, R8, -0x40, R9 ;  /* 0xffffffc008137824 */ /* 0x000fe200078e0209 */
[----:B------:R-:W-:Y:S01]  /*1ad0*/  USHF.R.U32.HI UR8, URZ, 0x2, UR9 ;  /* 0x000000023f087899 */ /* 0x000fe20008011609 */
[----:B------:R-:W-:Y:S01]  /*1ae0*/  IMAD R8, R20, UR10, RZ ;  /* 0x0000000a14087c24 */ /* 0x000fe2000f8e02ff */
[----:B------:R-:W-:Y:S01]  /*1af0*/  LOP3.LUT R156, R11, R12, RZ, 0xfc, !PT ;  /* 0x0000000c0b9c7212 */ /* 0x000fe200078efcff */
[----:B------:R-:W-:Y:S01]  /*1b00*/  IMAD.SHL.U32 R11, R7, 0x80, RZ ;  /* 0x00000080070b7824 */ /* 0x000fe200078e00ff */
[----:B------:R-:W-:Y:S01]  /*1b10*/  ULOP3.LUT UR4, UR4, UR7, URZ, 0x3c, !UPT ;  /* 0x0000000704047292 */ /* 0x000fe2000f8e3c3f */
[----:B------:R-:W-:Y:S01]  /*1b20*/  IMAD R17, R5, UR11, R8 ;  /* 0x0000000b05117c24 */ /* 0x000fe2000f8e0208 */
[----:B------:R-:W-:Y:S01]  /*1b30*/  SHF.R.S32.HI R157, RZ, 0x1f, R156 ;  /* 0x0000001fff9d7819 */ /* 0x000fe2000001149c */
[----:B------:R-:W-:Y:S01]  /*1b40*/  UIMAD UR5, UR8, -0x6, UR5 ;  /* 0xfffffffa080578a4 */ /* 0x000fe2000f8e0205 */
[----:B------:R-:W-:-:S02]  /*1b50*/  WARPGROUP.DEPBAR.LE gsb0, 0x0 ;  /* 0x00008000000079c5 */ /* 0x000fc40000010000 */
[----:B------:R-:W-:Y:S01]  /*1b60*/  @UP1 ULOP3.LUT UR4, UR4, 0x1, UR8, 0x78, !UPT ;  /* 0x0000000104041892 */ /* 0x000fe2000f8e7808 */
[----:B------:R-:W-:-:S04]  /*1b70*/  IMAD.WIDE.U32 R8, R5, UR10, R156 ;  /* 0x0000000a05087c25 */ /* 0x000fc8000f8e009c */
[----:B------:R-:W-:Y:S01]  /*1b80*/  IMAD.IADD R17, R9, 0x1, R17 ;  /* 0x0000000109117824 */ /* 0x000fe200078e0211 */
[----:B0-----:R-:W-:Y:S01]  /*1b90*/  ISETP.GE.AND P0, PT, R11, R16, PT ;  /* 0x000000100b00720c */ /* 0x001fe20003f06270 */
[----:B------:R-:W-:Y:S02]  /*1ba0*/  IMAD R10, R10, -0x2, R16 ;  /* 0xfffffffe0a0a7824 */ /* 0x000fe400078e0210 */
[----:B------:R-:W-:Y:S01]  /*1bb0*/  IMAD.MOV.U32 R16, RZ, RZ, R8 ;  /* 0x000000ffff107224 */ /* 0x000fe200078e0008 */
[----:B------:R-:W-:Y:S01]  /*1bc0*/  ISETP.GE.OR P0, PT, R12, UR12, P0 ;  /* 0x0000000c0c007c0c */ /* 0x000fe20008706670 */
[----:B------:R-:W-:Y:S01]  /*1bd0*/  IMAD.IADD R11, R10, 0x1, -R11 ;  /* 0x000000010a0b7824 */ /* 0x000fe200078e0a0b */
[----:B------:R-:W-:Y:S01]  /*1be0*/  IADD3 R12, -R12, UR12, R19 ;  /* 0x0000000c0c0c7c10 */ /* 0x000fe2000fffe113 */
[----:B------:R-:W-:-:S10]  /*1bf0*/  IMAD.MOV.U32 R10, RZ, RZ, -0x1 ;  /* 0xffffffffff0a7424 */ /* 0x000fd400078e00ff */
[----:B------:R-:W-:Y:S05]  /*1c00*/  @P0 BRA `(.L_x_21) ;  /* 0x0000008000680947 */ /* 0x000fea0003800000 */
[----:B------:R-:W0:Y:S01]  /*1c10*/  LDC.64 R164, c[0x0][0x6c8] ;  /* 0x0001b200ffa47b82 */ /* 0x000e220000000a00 */
[----:B---3-5:R-:W-:Y:S01]  /*1c20*/  FSETP.NEU.AND P0, PT, R14, RZ, PT ;  /* 0x000000ff0e00720b */ /* 0x028fe20003f0d000 */
[----:B------:R-:W-:Y:S01]  /*1c30*/  IMAD.WIDE R18, R7, 0x80, RZ ;  /* 0x0000008007127825 */ /* 0x000fe200078e02ff */
[----:B------:R-:W-:Y:S01]  /*1c40*/  ISETP.GT.AND P2, PT, R12, RZ, PT ;  /* 0x000000ff0c00720c */ /* 0x000fe20003f44270 */
[----:B------:R-:W-:Y:S02]  /*1c50*/  BSSY B0, `(.L_x_21) ;  /* 0x0000815000007945 */ /* 0x000fe40003800000 */
[----:B------:R-:W-:Y:S01]  /*1c60*/  IMAD.SHL.U32 R9, R0, 0x2, RZ ;  /* 0x0000000200097824 */ /* 0x000fe200078e00ff */
[----:B------:R-:W-:-:S04]  /*1c70*/  ISETP.GT.AND P4, PT, R11, RZ, P2 ;  /* 0x000000ff0b00720c */ /* 0x000fc80001784270 */
[----:B------:R-:W-:Y:S01]  /*1c80*/  LOP3.LUT R9, R18, 0x6, R9, 0xf8, !PT ;  /* 0x0000000612097812 */ /* 0x000fe200078ef809 */
[----:B0-----:R-:W-:-:S04]  /*1c90*/  IMAD R8, R19, R164, RZ ;  /* 0x000000a413087224 */ /* 0x001fc800078e02ff */
[----:B------:R-:W-:-:S04]  /*1ca0*/  IMAD.WIDE.U32 R160, R9, R164, R16 ;  /* 0x000000a409a07225 */ /* 0x000fc800078e0010 */
[----:B------:R-:W-:-:S04]  /*1cb0*/  IMAD R7, R9, R165, R8 ;  /* 0x000000a509077224 */ /* 0x000fc800078e0208 */
[----:B------:R-:W-:Y:S01]  /*1cc0*/  IMAD.IADD R21, R161, 0x1, R7 ;  /* 0x00000001a1157824 */ /* 0x000fe200078e0207 */
[----:B------:R-:W-:Y:S06]  /*1cd0*/  @!P0 BRA `(.L_x_22) ;  /* 0x0000006400188947 */ /* 0x000fec0003800000 */
[----:B------:R-:W0:Y:S01]  /*1ce0*/  LDC.64 R154, c[0x0][0x6b0] ;  /* 0x0001ac00ff9a7b82 */ /* 0x000e220000000a00 */
[----:B------:R-:W-:Y:S01]  /*1cf0*/  ULDC.64 UR8, c[0x0][0x6b8] ;  /* 0x0001ae0000087ab9 */ /* 0x000fe20000000a00 */
[----:B------:R-:W-:Y:S01]  /*1d00*/  ULDC.64 UR10, c[0x0][0x6a8] ;  /* 0x0001aa00000a7ab9 */ /* 0x000fe20000000a00 */
[----:B------:R-:W-:Y:S01]  /*1d10*/  IMAD R8, R20, UR8, RZ ;  /* 0x0000000814087c24 */ /* 0x000fe2000f8e02ff */
[----:B------:R-:W-:Y:S01]  /*1d20*/  ULDC.64 UR12, c[0x0][0x6c0] ;  /* 0x0001b000000c7ab9 */ /* 0x000fe20000000a00 */
[----:B------:R-:W-:-:S04]  /*1d30*/  IMAD.WIDE.U32 R152, R5, UR8, R156 ;  /* 0x0000000805987c25 */ /* 0x000fc8000f8e009c */
[----:B------:R-:W-:Y:S02]  /*1d40*/  IMAD R8, R5, UR9, R8 ;  /* 0x0000000905087c24 */ /* 0x000fe4000f8e0208 */
[----:B------:R-:W-:Y:S02]  /*1d50*/  IMAD.MOV.U32 R22, RZ, RZ, R152 ;  /* 0x000000ffff167224 */ /* 0x000fe400078e0098 */
[----:B------:R-:W-:Y:S02]  /*1d60*/  IMAD.IADD R23, R153, 0x1, R8 ;  /* 0x0000000199177824 */ /* 0x000fe400078e0208 */
[-C--:B0-----:R-:W-:Y:S02]  /*1d70*/  IMAD R18, R19, R154.reuse, RZ ;  /* 0x0000009a13127224 */ /* 0x081fe400078e02ff */
[----:B------:R-:W-:-:S04]  /*1d80*/  IMAD.WIDE.U32 R16, R9, R154, R22 ;  /* 0x0000009a09107225 */ /* 0x000fc800078e0016 */
[----:B------:R-:W-:Y:S01]  /*1d90*/  IMAD R7, R9, R155, R18 ;  /* 0x0000009b09077224 */ /* 0x000fe200078e0212 */
[----:B------:R-:W-:Y:S01]  /*1da0*/  LEA R158, P0, R16, UR10, 0x2 ;  /* 0x0000000a109e7c11 */ /* 0x000fe2000f8010ff */
[----:B------:R-:W0:Y:S02]  /*1db0*/  LDC.64 R18, c[0x0][0x6b0] ;  /* 0x0001ac00ff127b82 */ /* 0x000e240000000a00 */
[----:B------:R-:W-:-:S05]  /*1dc0*/  IMAD.IADD R17, R17, 0x1, R7 ;  /* 0x0000000111117824 */ /* 0x000fca00078e0207 */
[----:B------:R-:W-:-:S05]  /*1dd0*/  LEA.HI.X R159, R16, UR11, R17, 0x2, P0 ;  /* 0x0000000b109f7c11 */ /* 0x000fca00080f1411 */
[----:B------:R1:W3:Y:S01]  /*1de0*/  @P4 LDG.E.LTC128B R161, desc[UR14][R158.64] ;  /* 0x0000000e9ea14981 */ /* 0x0002e2000c1e1920 */
[C---:B------:R-:W-:Y:S01]  /*1df0*/  LEA R20, P0, R160.reuse, UR12, 0x2 ;  /* 0x0000000ca0147c11 */ /* 0x040fe2000f8010ff */
[----:B------:R-:W-:Y:S01]  /*1e00*/  BSSY B1, `(.L_x_23) ;  /* 0x0000011000017945 */ /* 0x000fe20003800000 */
[----:B------:R-:W-:Y:S02]  /*1e10*/  ISETP.GT.AND P1, PT, R11, 0x1, P2 ;  /* 0x000000010b00780c */ /* 0x000fe40001724270 */
[----:B------:R-:W-:Y:S01]  /*1e20*/  LEA.HI.X R21, R160, UR13, R21, 0x2, P0 ;  /* 0x0000000da0157c11 */ /* 0x000fe200080f1415 */
[----:B-1----:R-:W-:-:S04]  /*1e30*/  IMAD.WIDE.U32 R158, R9, R154, R156 ;  /* 0x0000009a099e7225 */ /* 0x002fc800078e009c */
[----:B0-----:R-:W-:-:S04]  /*1e40*/  IMAD.WIDE.U32 R162, R9, R154, R18 ;  /* 0x0000009a09a27225 */ /* 0x001fc800078e0012 */
[C---:B------:R-:W-:Y:S01]  /*1e50*/  IMAD.IADD R173, R7.reuse, 0x1, R163 ;  /* 0x0000000107ad7824 */ /* 0x040fe200078e02a3 */
[----:B------:R-:W-:Y:S01]  /*1e60*/  IADD3 R160, P0, R152, R162, RZ ;  /* 0x000000a298a07210 */ /* 0x000fe20007f1e0ff */
[----:B------:R-:W-:-:S03]  /*1e70*/  IMAD.IADD R169, R7, 0x1, R159 ;  /* 0x0000000107a97824 */ /* 0x000fc600078e029f */
[----:B------:R-:W-:Y:S01]  /*1e80*/  LEA R16, P5, R160, UR10, 0x2 ;  /* 0x0000000aa0107c11 */ /* 0x000fe2000f8a10ff */
[----:B---3--:R-:W-:Y:S01]  /*1e90*/  FMUL R17, R161, R14 ;  /* 0x0000000ea1117220 */ /* 0x008fe20000400000 */
[----:B------:R-:W-:-:S03]  /*1ea0*/  IMAD.MOV.U32 R167, RZ, RZ, R161 ;  /* 0x000000ffffa77224 */ /* 0x000fc600078e00a1 */
[----:B--2---:R-:W-:Y:S01]  /*1eb0*/  FFMA R171, R88, R15, R17 ;  /* 0x0000000f58ab7223 */ /* 0x004fe20000000011 */
[----:B------:R-:W-:-:S04]  /*1ec0*/  IMAD.X R17, R173, 0x1, R23, P0 ;  /* 0x00000001ad117824 */ /* 0x000fc800000e0617 */
[----:B------:R0:W-:Y:S01]  /*1ed0*/  @P4 STG.E desc[UR14][R20.64], R171 ;  /* 0x000000ab14004986 */ /* 0x0001e2000c10190e */
[----:B------:R-:W-:Y:S01]  /*1ee0*/  LEA.HI.X R17, R160, UR11, R17, 0x2, P5 ;  /* 0x0000000ba0117c11 */ /* 0x000fe2000a8f1411 */
[----:B------:R-:W-:Y:S06]  /*1ef0*/  @!P1 BRA `(.L_x_24) ;  /* 0x0000000000049947 */ /* 0x000fec0003800000 */
[----:B------:R1:W5:Y:S02]  /*1f00*/  LDG.E.LTC128B R167, desc[UR14][R16.64] ;  /* 0x0000000e10a77981 */ /* 0x000364000c1e1920 */
.L_x_24:
[----:B------:R-:W-:Y:S05]  /*1f10*/  BSYNC B1 ;  /* 0x0000000000017941 */ /* 0x000fea0003800000 */
.L_x_23:
[----:B-----5:R-:W-:Y:S01]  /*1f20*/  FMUL R88, R167, R14 ;  /* 0x0000000ea7587220 */ /* 0x020fe20000400000 */
[----:B------:R-:W-:Y:S01]  /*1f30*/  LEA R160, P4, R164, R20, 0x2 ;  /* 0x00000014a4a07211 */ /* 0x000fe200078810ff */
[----:B-1----:R-:W-:Y:S01]  /*1f40*/  IMAD.MOV.U32 R17, RZ, RZ, R169 ;  /* 0x000000ffff117224 */ /* 0x002fe200078e00a9 */
[----:B------:R-:W-:Y:S01]  /*1f50*/  ISETP.GT.AND P0, PT, R12, 0x8, PT ;  /* 0x000000080c00780c */ /* 0x000fe20003f04270 */
[----:B------:R-:W-:Y:S01]  /*1f60*/  FFMA R169, R89, R15, R88 ;  /* 0x0000000f59a97223 */ /* 0x000fe20000000058 */
[----:B------:R-:W-:Y:S01]  /*1f70*/  LEA.HI.X R161, R164, R21, R165, 0x2, P4 ;  /* 0x00000015a4a17211 */ /* 0x000fe200020f14a5 */
[----:B------:R-:W-:Y:S01]  /*1f80*/  IMAD.MOV.U32 R16, RZ, RZ, R158 ;  /* 0x000000ffff107224 */ /* 0x000fe200078e009e */
[----:B------:R-:W-:Y:S01]  /*1f90*/  ISETP.GT.AND P4, PT, R11, RZ, P0 ;  /* 0x000000ff0b00720c */ /* 0x000fe20000784270 */
[----:B------:R-:W-:Y:S01]  /*1fa0*/  BSSY B1, `(.L_x_25) ;  /* 0x000000c000017945 */ /* 0x000fe20003800000 */
[----:B------:R-:W-:Y:S01]  /*1fb0*/  IADD3 R88, P5, R156, R162, RZ ;  /* 0x000000a29c587210 */ /* 0x000fe20007fbe0ff */
[----:B------:R1:W-:Y:S01]  /*1fc0*/  @P1 STG.E desc[UR14][R160.64], R169 ;  /* 0x000000a9a0001986 */ /* 0x0003e2000c10190e */
[----:B------:R-:W-:-:S04]  /*1fd0*/  IMAD.WIDE.U32 R16, R5, UR8, R16 ;  /* 0x0000000805107c25 */ /* 0x000fc8000f8e0010 */
[----:B------:R-:W-:Y:S01]  /*1fe0*/  IMAD.IADD R17, R8, 0x1, R17 ;  /* 0x0000000108117824 */ /* 0x000fe200078e0211 */
[C---:B------:R-:W-:Y:S01]  /*1ff0*/  LEA R158, P6, R16.reuse, UR10, 0x2 ;  /* 0x0000000a109e7c11 */ /* 0x040fe2000f8c10ff */
[--C-:B------:R-:W-:Y:S02]  /*2000*/  IMAD.X R89, R157, 0x1, R173.reuse, P5 ;  /* 0x000000019d597824 */ /* 0x100fe400028e06ad */
[----:B------:R-:W-:Y:S01]  /*2010*/  IMAD.MOV.U32 R163, RZ, RZ, R173 ;  /* 0x000000ffffa37224 */ /* 0x000fe200078e00ad */
[----:B------:R-:W-:Y:S01]  /*2020*/  LEA.HI.X R159, R16, UR11, R17, 0x2, P6 ;  /* 0x0000000b109f7c11 */ /* 0x000fe2000b0f1411 */
[----:B------:R-:W-:Y:S01]  /*2030*/  IMAD.WIDE.U32 R16, R5, UR8, R88 ;  /* 0x0000000805107c25 */ /* 0x000fe2000f8e0058 */
[----:B-1----:R-:W-:Y:S07]  /*2040*/  @!P4 BRA `(.L_x_26) ;  /* 0x000000000004c947 */ /* 0x002fee0003800000 */
[----:B------:R1:W5:Y:S02]  /*2050*/  LDG.E.LTC128B R167, desc[UR14][R158.64+0x20] ;  /* 0x0000200e9ea77981 */ /* 0x000364000c1e1920 */
.L_x_26:
[----:B------:R-:W-:Y:S05]  /*2060*/  BSYNC B1 ;  /* 0x0000000000017941 */ /* 0x000fea0003800000 */
.L_x_25:
[----:B------:R-:W-:Y:S01]  /*2070*/  ISETP.GT.AND P6, PT, R11, 0x1, P0 ;  /* 0x000000010b00780c */ /* 0x000fe200007c4270 */
[----:B-----5:R-:W-:Y:S01]  /*2080*/  FMUL R89, R167, R14 ;  /* 0x0000000ea7597220 */ /* 0x020fe20000400000 */
[----:B------:R-:W-:Y:S01]  /*2090*/  IMAD.IADD R17, R8, 0x1, R17 ;  /* 0x0000000108117824 */ /* 0x000fe200078e0211 */
[----:B------:R-:W-:Y:S01]  /*20a0*/  LEA R88, P1, R16, UR10, 0x2 ;  /* 0x0000000a10587c11 */ /* 0x000fe2000f8210ff */
[----:B------:R-:W-:-:S04]  /*20b0*/  IMAD.WIDE.U32 R162, R154, 0x7, R162 ;  /* 0x000000079aa27825 */ /* 0x000fc800078e00a2 */
[----:B0-----:R-:W-:Y:S01]  /*20c0*/  FFMA R171, R90, R15, R89 ;  /* 0x0000000f5aab7223 */ /* 0x001fe20000000059 */
[----:B------:R-:W-:Y:S01]  /*20d0*/  BSSY B1, `(.L_x_27) ;  /* 0x000000c000017945 */ /* 0x000fe20003800000 */
[----:B------:R-:W-:Y:S01]  /*20e0*/  LEA.HI.X R89, R16, UR11, R17, 0x2, P1 ;  /* 0x0000000b10597c11 */ /* 0x000fe200088f1411 */
[----:B------:R-:W-:Y:S01]  /*20f0*/  IMAD R16, R155, 0x7, RZ ;  /* 0x000000079b107824 */ /* 0x000fe200078e02ff */
[----:B------:R-:W-:Y:S01]  /*2100*/  IADD3 R168, P5, R152, R162, RZ ;  /* 0x000000a298a87210 */ /* 0x000fe20007fbe0ff */
[----:B------:R0:W-:Y:S01]  /*2110*/  @P4 STG.E desc[UR14][R20.64+0x20], R171 ;  /* 0x000020ab14004986 */ /* 0x0001e2000c10190e */
[----:B------:R-:W-:Y:S01]  /*2120*/  ISETP.GT.AND P1, PT, R11, 0x8, P2 ;  /* 0x000000080b00780c */ /* 0x000fe20001724270 */
[----:B------:R-:W-:Y:S01]  /*2130*/  IMAD.IADD R170, R163, 0x1, R16 ;  /* 0x00000001a3aa7824 */ /* 0x000fe200078e0210 */
[----:B------:R-:W-:Y:S01]  /*2140*/  LEA R166, P4, R168, UR10, 0x2 ;  /* 0x0000000aa8a67c11 */ /* 0x000fe2000f8810ff */
[----:B------:R-:W-:Y:S02]  /*2150*/  IMAD.MOV.U32 R17, RZ, RZ, R167 ;  /* 0x000000ffff117224 */ /* 0x000fe400078e00a7 */
[----:B------:R-:W-:Y:S01]  /*2160*/  IMAD.X R169, R170, 0x1, R23, P5 ;  /* 0x00000001aaa97824 */ /* 0x000fe200028e0617 */
[----:B------:R-:W-:Y:S09]  /*2170*/  @!P6 BRA `(.L_x_28) ;  /* 0x000000000004e947 */ /* 0x000ff20003800000 */
[----:B------:R2:W5:Y:S02]  /*2180*/  LDG.E.LTC128B R17, desc[UR14][R88.64+0x20] ;  /* 0x0000200e58117981 */ /* 0x000564000c1e1920 */
.L_x_28:
[----:B------:R-:W-:Y:S05]  /*2190*/  BSYNC B1 ;  /* 0x0000000000017941 */ /* 0x000fea0003800000 */
.L_x_27:
[----:B-----5:R-:W-:Y:S01]  /*21a0*/  FMUL R90, R17, R14 ;  /* 0x0000000e115a7220 */ /* 0x020fe20000400000 */
[----:B------:R-:W-:Y:S01]  /*21b0*/  IMAD.MOV.U32 R179, RZ, RZ, R17 ;  /* 0x000000ffffb37224 */ /* 0x000fe200078e0011 */
[----:B------:R-:W-:Y:S02]  /*21c0*/  LEA.HI.X R167, R168, UR11, R169, 0x2, P4 ;  /* 0x0000000ba8a77c11 */ /* 0x000fe4000a0f14a9 */
[----:B0-----:R-:W-:-:S05]  /*21d0*/  FFMA R171, R91, R15, R90 ;  /* 0x0000000f5bab7223 */ /* 0x001fca000000005a */
[----:B------:R-:W-:Y:S04]  /*21e0*/  @P6 STG.E desc[UR14][R160.64+0x20], R171 ;  /* 0x000020aba0006986 */ /* 0x000fe8000c10190e */
[----:B------:R-:W3:Y:S01]  /*21f0*/  @P1 LDG.E.LTC128B R179, desc[UR14][R166.64] ;  /* 0x0000000ea6b31981 */ /* 0x000ee2000c1e1920 */
[----:B------:R-:W-:Y:S01]  /*2200*/  IADD3 R172, P4, R162, R154, RZ ;  /* 0x0000009aa2ac7210 */ /* 0x000fe20007f9e0ff */
[----:B------:R-:W-:Y:S02]  /*2210*/  IMAD R163, R165, 0x1c, RZ ;  /* 0x0000001ca5a37824 */ /* 0x000fe400078e02ff */
[----:B------:R-:W-:Y:S01]  /*2220*/  IMAD.WIDE.U32 R168, R164, 0x1c, R160 ;  /* 0x0000001ca4a87825 */ /* 0x000fe200078e00a0 */
[----:B------:R-:W-:-:S03]  /*2230*/  IADD3 R91, P5, R172, R152, RZ ;  /* 0x00000098ac5b7210 */ /* 0x000fc60007fbe0ff */
[----:B------:R-:W-:Y:S01]  /*2240*/  IMAD.X R173, R170, 0x1, R155, P4 ;  /* 0x00000001aaad7824 */ /* 0x000fe200020e069b */
[----:B------:R-:W-:Y:S01]  /*2250*/  ISETP.GT.AND P4, PT, R11, 0x9, P2 ;  /* 0x000000090b00780c */ /* 0x000fe20001784270 */
[----:B------:R-:W-:Y:S02]  /*2260*/  IMAD.IADD R163, R169, 0x1, R163 ;  /* 0x00000001a9a37824 */ /* 0x000fe400078e02a3 */
[----:B------:R-:W-:Y:S01]  /*2270*/  IMAD.X R162, R173, 0x1, R23, P5 ;  /* 0x00000001ada27824 */ /* 0x000fe200028e0617 */
[----:B------:R-:W-:-:S04]  /*2280*/  LEA R90, P5, R91, UR10, 0x2 ;  /* 0x0000000a5b5a7c11 */ /* 0x000fc8000f8a10ff */
[----:B------:R-:W-:Y:S01]  /*2290*/  LEA.HI.X R91, R91, UR11, R162, 0x2, P5 ;  /* 0x0000000b5b5b7c11 */ /* 0x000fe2000a8f14a2 */
[----:B------:R-:W-:Y:S02]  /*22a0*/  IMAD.MOV.U32 R162, RZ, RZ, R168 ;  /* 0x000000ffffa27224 */ /* 0x000fe400078e00a8 */
[----:B------:R-:W-:-:S04]  /*22b0*/  IMAD.WIDE.U32 R174, R154, 0x7, R18 ;  /* 0x000000079aae7825 */ /* 0x000fc800078e0012 */
[----:B---3--:R-:W-:-:S04]  /*22c0*/  FMUL R17, R179, R14 ;  /* 0x0000000eb3117220 */ /* 0x008fc80000400000 */
[----:B------:R-:W-:-:S05]  /*22d0*/  FFMA R17, R92, R15, R17 ;  /* 0x0000000f5c117223 */ /* 0x000fca0000000011 */
[----:B------:R0:W-:Y:S04]  /*22e0*/  @P1 STG.E desc[UR14][R162.64], R17 ;  /* 0x00000011a2001986 */ /* 0x0001e8000c10190e */
[----:B------:R3:W4:Y:S01]  /*22f0*/  @P4 LDG.E.LTC128B R179, desc[UR14][R90.64] ;  /* 0x0000000e5ab34981 */ /* 0x000722000c1e1920 */
[----:B------:R-:W-:Y:S01]  /*2300*/  IMAD.IADD R175, R16, 0x1, R175 ;  /* 0x0000000110af7824 */ /* 0x000fe200078e02af */
[-C--:B------:R-:W-:Y:S01]  /*2310*/  IADD3 R170, P1, R174, R154.reuse, RZ ;  /* 0x0000009aaeaa7210 */ /* 0x080fe20007f3e0ff */
[----:B------:R-:W-:Y:S01]  /*2320*/  IMAD.WIDE.U32 R172, R154, 0x7, R172 ;  /* 0x000000079aac7825 */ /* 0x000fe200078e00ac */
[----:B------:R-:W-:Y:S01]  /*2330*/  ISETP.GT.AND P5, PT, R11, 0x8, P0 ;  /* 0x000000080b00780c */ /* 0x000fe200007a4270 */
[----:B------:R-:W-:Y:S02]  /*2340*/  BSSY B1, `(.L_x_29) ;  /* 0x000001a000017945 */ /* 0x000fe40003800000 */
[----:B------:R-:W-:Y:S01]  /*2350*/  IMAD.WIDE.U32 R18, R9, R154, R174 ;  /* 0x0000009a09127225 */ /* 0x000fe200078e00ae */
[----:B0-----:R-:W-:-:S03]  /*2360*/  SHF.L.U64.HI R17, R164, 0x5, R165 ;  /* 0x00000005a4117819 */ /* 0x001fc600000102a5 */
[----:B------:R-:W-:Y:S01]  /*2370*/  IMAD.X R171, R175, 0x1, R155, P1 ;  /* 0x00000001afab7824 */ /* 0x000fe200008e069b */
[----:B------:R-:W-:Y:S01]  /*2380*/  IADD3 R166, P1, R156, R18, RZ ;  /* 0x000000129ca67210 */ /* 0x000fe20007f3e0ff */
[----:B------:R-:W-:Y:S02]  /*2390*/  IMAD.SHL.U32 R18, R164, 0x20, RZ ;  /* 0x00000020a4127824 */ /* 0x000fe400078e00ff */
[----:B------:R-:W-:Y:S01]  /*23a0*/  IMAD.WIDE.U32 R176, R9, R154, R170 ;  /* 0x0000009a09b07225 */ /* 0x000fe200078e00aa */
[----:B------:R-:W-:-:S03]  /*23b0*/  IADD3.X R167, R157, R7, R19, P1, !PT ;  /* 0x000000079da77210 */ /* 0x000fc60000ffe413 */
[----:B------:R-:W-:Y:S01]  /*23c0*/  IMAD.IADD R180, R16, 0x1, R173 ;  /* 0x0000000110b47824 */ /* 0x000fe200078e02ad */
[----:B------:R-:W-:Y:S01]  /*23d0*/  IADD3 R176, P1, R156, R176, RZ ;  /* 0x000000b09cb07210 */ /* 0x000fe20007f3e0ff */
[----:B------:R-:W-:-:S03]  /*23e0*/  IMAD.WIDE.U32 R166, R5, UR8, R166 ;  /* 0x0000000805a67c25 */ /* 0x000fc6000f8e00a6 */
[----:B------:R-:W-:Y:S01]  /*23f0*/  IADD3.X R177, R157, R7, R177, P1, !PT ;  /* 0x000000079db17210 */ /* 0x000fe20000ffe4b1 */
[----:B------:R-:W-:Y:S01]  /*2400*/  IMAD.IADD R19, R8, 0x1, R167 ;  /* 0x0000000108137824 */ /* 0x000fe200078e02a7 */
[----:B---3--:R-:W-:-:S04]  /*2410*/  LEA R90, P1, R166, UR10, 0x2 ;  /* 0x0000000aa65a7c11 */ /* 0x008fc8000f8210ff */
[----:B------:R-:W-:Y:S02]  /*2420*/  LEA.HI.X R91, R166, UR11, R19, 0x2, P1 ;  /* 0x0000000ba65b7c11 */ /* 0x000fe400088f1413 */
[----:B------:R-:W-:-:S05]  /*2430*/  IADD3 R166, P1, R18, R160, RZ ;  /* 0x000000a012a67210 */ /* 0x000fca0007f3e0ff */
[----:B------:R-:W-:Y:S02]  /*2440*/  IMAD.X R167, R17, 0x1, R161, P1 ;  /* 0x0000000111a77824 */ /* 0x000fe400008e06a1 */
[----:B----4-:R-:W-:Y:S01]  /*2450*/  FMUL R92, R179, R14 ;  /* 0x0000000eb35c7220 */ /* 0x010fe20000400000 */
[----:B------:R-:W-:-:S03]  /*2460*/  IMAD.MOV.U32 R19, RZ, RZ, R179 ;  /* 0x000000ffff137224 */ /* 0x000fc600078e00b3 */
[----:B------:R-:W-:Y:S01]  /*2470*/  FFMA R165, R93, R15, R92 ;  /* 0x0000000f5da57223 */ /* 0x000fe2000000005c */
[----:B------:R-:W-:-:S04]  /*2480*/  IMAD.WIDE.U32 R92, R5, UR8, R176 ;  /* 0x00000008055c7c25 */ /* 0x000fc8000f8e00b0 */
[----:B------:R0:W-:Y:S01]  /*2490*/  @P4 STG.E desc[UR14][R166.64], R165 ;  /* 0x000000a5a6004986 */ /* 0x0001e2000c10190e */
[----:B------:R-:W-:Y:S01]  /*24a0*/  LEA R164, P6, R92, UR10, 0x2 ;  /* 0x0000000a5ca47c11 */ /* 0x000fe2000f8c10ff */
[----:B------:R-:W-:Y:S01]  /*24b0*/  IMAD.IADD R177, R8, 0x1, R93 ;  /* 0x0000000108b17824 */ /* 0x000fe200078e025d */
[----:B------:R-:W-:Y:S11]  /*24c0*/  @!P5 BRA `(.L_x_30) ;  /* 0x000000000004d947 */ /* 0x000ff60003800000 */
[----:B------:R3:W5:Y:S02]  /*24d0*/  LDG.E.LTC128B R19, desc[UR14][R90.64+0x20] ;  /* 0x0000200e5a137981 */ /* 0x000764000c1e1920 */
.L_x_30:
[----:B------:R-:W-:Y:S05]  /*24e0*/  BSYNC B1 ;  /* 0x0000000000017941 */ /* 0x000fea0003800000 */
.L_x_29:
[----:B------:R-:W-:Y:S01]  /*24f0*/  IADD3 R173, P4, R152, R172, RZ ;  /* 0x000000ac98ad7210 */ /* 0x000fe20007f9e0ff */
[----:B-----5:R-:W-:Y:S01]  /*2500*/  FMUL R93, R19, R14 ;  /* 0x0000000e135d7220 */ /* 0x020fe20000400000 */
[----:B0-----:R-:W-:Y:S01]  /*2510*/  LEA.HI.X R165, R92, UR11, R177, 0x2, P6 ;  /* 0x0000000b5ca57c11 */ /* 0x001fe2000b0f14b1 */
[----:B------:R-:W-:Y:S01]  /*2520*/  BSSY B1, `(.L_x_31) ;  /* 0x000000f000017945 */ /* 0x000fe20003800000 */
[C---:B------:R-:W-:Y:S01]  /*2530*/  LEA R178, P6, R173.reuse, UR10, 0x2 ;  /* 0x0000000aadb27c11 */ /* 0x040fe2000f8c10ff */
[----:B------:R-:W-:Y:S01]  /*2540*/  IMAD.X R92, R180, 0x1, R23, P4 ;  /* 0x00000001b45c7824 */ /* 0x000fe200020e0617 */
[----:B------:R-:W-:Y:S01]  /*2550*/  IADD3 R172, P1, R172, R154, RZ ;  /* 0x0000009aacac7210 */ /* 0x000fe20007f3e0ff */
[----:B------:R-:W-:Y:S01]  /*2560*/  FFMA R181, R94, R15, R93 ;  /* 0x0000000f5eb57223 */ /* 0x000fe2000000005d */
[----:B------:R-:W-:Y:S02]  /*2570*/  IMAD.WIDE.U32 R174, R154, 0x7, R174 ;  /* 0x000000079aae7825 */ /* 0x000fe400078e00ae */
[----:B------:R-:W-:-:S02]  /*2580*/  LEA.HI.X R179, R173, UR11, R92, 0x2, P6 ;  /* 0x0000000badb37c11 */ /* 0x000fc4000b0f145c */
[----:B------:R-:W-:Y:S01]  /*2590*/  ISETP.GT.AND P6, PT, R11, 0x9, P0 ;  /* 0x000000090b00780c */ /* 0x000fe200007c4270 */
[----:B------:R-:W-:Y:S01]  /*25a0*/  IMAD.X R173, R180, 0x1, R155, P1 ;  /* 0x00000001b4ad7824 */ /* 0x000fe200008e069b */
[----:B------:R-:W-:Y:S01]  /*25b0*/  IADD3 R93, P4, R172, R152, RZ ;  /* 0x00000098ac5d7210 */ /* 0x000fe20007f9e0ff */
[----:B------:R0:W-:Y:S03]  /*25c0*/  @P5 STG.E desc[UR14][R162.64+0x20], R181 ;  /* 0x000020b5a2005986 */ /* 0x0001e6000c10190e */
[----:B------:R-:W-:Y:S01]  /*25d0*/  LEA R176, P5, R93, UR10, 0x2 ;  /* 0x0000000a5db07c11 */ /* 0x000fe2000f8a10ff */
[----:B------:R-:W-:-:S06]  /*25e0*/  IMAD.X R180, R173, 0x1, R23, P4 ;  /* 0x00000001adb47824 */ /* 0x000fcc00020e0617 */
[----:B------:R-:W-:Y:S06]  /*25f0*/  @!P6 BRA `(.L_x_32) ;  /* 0x000000000004e947 */ /* 0x000fec0003800000 */
[----:B------:R4:W5:Y:S02]  /*2600*/  LDG.E.LTC128B R19, desc[UR14][R164.64+0x20] ;  /* 0x0000200ea4137981 */ /* 0x000964000c1e1920 */
.L_x_32:
[----:B------:R-:W-:Y:S05]  /*2610*/  BSYNC B1 ;  /* 0x0000000000017941 */ /* 0x000fea0003800000 */
.L_x_31:
[----:B-----5:R-:W-:Y:S01]  /*2620*/  FMUL R94, R19, R14 ;  /* 0x0000000e135e7220 */ /* 0x020fe20000400000 */
[----:B------:R-:W-:Y:S01]  /*2630*/  LEA.HI.X R177, R93, UR11, R180, 0x2, P5 ;  /* 0x0000000b5db17c11 */ /* 0x000fe2000a8f14b4 */
[----:B------:R-:W-:Y:S01]  /*2640*/  BSSY B1, `(.L_x_33) ;  /* 0x0000009000017945 */ /* 0x000fe20003800000 */
[----:B------:R-:W-:Y:S01]  /*2650*/  ISETP.GT.AND P5, PT, R11, 0x10, P2 ;  /* 0x000000100b00780c */ /* 0x000fe200017a4270 */
[----:B------:R-:W-:Y:S01]  /*2660*/  FFMA R169, R95, R15, R94 ;  /* 0x0000000f5fa97223 */ /* 0x000fe2000000005e */
[----:B------:R-:W-:Y:S02]  /*2670*/  IADD3 R94, P4, R174, R154, RZ ;  /* 0x0000009aae5e7210 */ /* 0x000fe40007f9e0ff */
[----:B------:R-:W-:Y:S02]  /*2680*/  IADD3 R92, P1, R18, R168, RZ ;  /* 0x000000a8125c7210 */ /* 0x000fe40007f3e0ff */
[----:B------:R0:W-:Y:S01]  /*2690*/  @P6 STG.E desc[UR14][R166.64+0x20], R169 ;  /* 0x000020a9a6006986 */ /* 0x0001e2000c10190e */
[----:B------:R-:W-:-:S06]  /*26a0*/  IADD3.X R95, R155, R16, R175, P4, !PT ;  /* 0x000000109b5f7210 */ /* 0x000fcc00027fe4af */
[----:B------:R-:W-:Y:S05]  /*26b0*/  @!P5 BRA `(.L_x_34) ;  /* 0x000000000004d947 */ /* 0x000fea0003800000 */
[----:B------:R0:W5:Y:S02]  /*26c0*/  LDG.E.LTC128B R19, desc[UR14][R178.64] ;  /* 0x0000000eb2137981 */ /* 0x000164000c1e1920 */
.L_x_34:
[----:B------:R-:W-:Y:S05]  /*26d0*/  BSYNC B1 ;  /* 0x0000000000017941 */ /* 0x000fea0003800000 */
.L_x_33:
[----:B0-----:R-:W-:-:S04]  /*26e0*/  IMAD.WIDE.U32 R178, R154, 0x7, R170 ;  /* 0x000000079ab27825 */ /* 0x001fc800078e00aa */
[----:B-----5:R-:W-:Y:S01]  /*26f0*/  FMUL R171, R19, R14 ;  /* 0x0000000e13ab7220 */ /* 0x020fe20000400000 */
[----:B------:R-:W-:Y:S01]  /*2700*/  ISETP.GT.AND P4, PT, R11, 0x11, P2 ;  /* 0x000000110b00780c */ /* 0x000fe20001784270 */
[----:B------:R-:W-:Y:S01]  /*2710*/  BSSY B1, `(.L_x_35) ;  /* 0x000000a000017945 */ /* 0x000fe20003800000 */
[----:B------:R-:W-:Y:S02]  /*2720*/  IMAD.X R93, R17, 0x1, R163, P1 ;  /* 0x00000001115d7824 */ /* 0x000fe400008e06a3 */
[----:B------:R-:W-:Y:S01]  /*2730*/  FFMA R181, R96, R15, R171 ;  /* 0x0000000f60b57223 */ /* 0x000fe200000000ab */
[-C--:B------:R-:W-:Y:S01]  /*2740*/  IMAD.WIDE.U32 R168, R9, R154.reuse, R94 ;  /* 0x0000009a09a87225 */ /* 0x080fe200078e005e */
[----:B------:R-:W-:-:S03]  /*2750*/  IADD3 R170, P6, R178, R154, RZ ;  /* 0x0000009ab2aa7210 */ /* 0x000fc60007fde0ff */
[----:B------:R0:W-:Y:S01]  /*2760*/  @P5 STG.E desc[UR14][R92.64], R181 ;  /* 0x000000b55c005986 */ /* 0x0001e2000c10190e */
[----:B------:R-:W-:-:S04]  /*2770*/  IADD3 R174, P1, R156, R168, RZ ;  /* 0x000000a89cae7210 */ /* 0x000fc80007f3e0ff */
[----:B------:R-:W-:Y:S01]  /*2780*/  IADD3.X R175, R157, R7, R169, P1, !PT ;  /* 0x000000079daf7210 */ /* 0x000fe20000ffe4a9 */
[----:B------:R-:W-:Y:S08]  /*2790*/  @!P4 BRA `(.L_x_36) ;  /* 0x000000000004c947 */ /* 0x000ff00003800000 */
[----:B------:R0:W5:Y:S02]  /*27a0*/  LDG.E.LTC128B R19, desc[UR14][R176.64] ;  /* 0x0000000eb0137981 */ /* 0x000164000c1e1920 */
.L_x_36:
[----:B------:R-:W-:Y:S05]  /*27b0*/  BSYNC B1 ;  /* 0x0000000000017941 */ /* 0x000fea0003800000 */
.L_x_35:
[----:B------:R-:W-:Y:S01]  /*27c0*/  IADD3.X R171, R155, R16, R179, P6, !PT ;  /* 0x000000109bab7210 */ /* 0x000fe200037fe4b3 */
[----:B-----5:R-:W-:Y:S01]  /*27d0*/  FMUL R96, R19, R14 ;  /* 0x0000000e13607220 */ /* 0x020fe20000400000 */
[----:B------:R-:W-:Y:S01]  /*27e0*/  IADD3 R168, P6, R18, R166, RZ ;  /* 0x000000a612a87210 */ /* 0x000fe20007fde0ff */
[----:B------:R-:W-:Y:S01]  /*27f0*/  IMAD.WIDE.U32 R174, R5, UR8, R174 ;  /* 0x0000000805ae7c25 */ /* 0x000fe2000f8e00ae */
[----:B------:R-:W-:-:S03]  /*2800*/  ISETP.GT.AND P1, PT, R11, 0x10, P0 ;  /* 0x000000100b00780c */ /* 0x000fc60000724270 */
[----:B------:R-:W-:Y:S01]  /*2810*/  FFMA R179, R97, R15, R96 ;  /* 0x0000000f61b37223 */ /* 0x000fe20000000060 */
[----:B------:R-:W-:Y:S01]  /*2820*/  BSSY B1, `(.L_x_37) ;  /* 0x000000a000017945 */ /* 0x000fe20003800000 */
[----:B------:R-:W-:Y:S01]  /*2830*/  IMAD.X R169, R17, 0x1, R167, P6 ;  /* 0x0000000111a97824 */ /* 0x000fe200030e06a7 */
[----:B------:R-:W-:Y:S01]  /*2840*/  LEA R96, P5, R174, UR10, 0x2 ;  /* 0x0000000aae607c11 */ /* 0x000fe2000f8a10ff */
[----:B0-----:R-:W-:-:S03]  /*2850*/  IMAD.WIDE.U32 R176, R9, R154, R170 ;  /* 0x0000009a09b07225 */ /* 0x001fc600078e00aa */
[----:B------:R0:W-:Y:S01]  /*2860*/  @P4 STG.E desc[UR14][R168.64], R179 ;  /* 0x000000b3a8004986 */ /* 0x0001e2000c10190e */
[----:B------:R-:W-:Y:S01]  /*2870*/  IMAD.IADD R97, R8, 0x1, R175 ;  /* 0x0000000108617824 */ /* 0x000fe200078e02af */
[----:B------:R-:W-:-:S04]  /*2880*/  IADD3 R178, P6, R156, R176, RZ ;  /* 0x000000b09cb27210 */ /* 0x000fc80007fde0ff */
[----:B------:R-:W-:Y:S01]  /*2890*/  LEA.HI.X R97, R174, UR11, R97, 0x2, P5 ;  /* 0x0000000bae617c11 */ /* 0x000fe2000a8f1461 */
[----:B------:R-:W-:Y:S08]  /*28a0*/  @!P1 BRA `(.L_x_38) ;  /* 0x0000000000049947 */ /* 0x000ff00003800000 */
[----:B------:R0:W5:Y:S02]  /*28b0*/  LDG.E.LTC128B R19, desc[UR14][R96.64+0x20] ;  /* 0x0000200e60137981 */ /* 0x000164000c1e1920 */
.L_x_38:
[----:B------:R-:W-:Y:S05]  /*28c0*/  BSYNC B1 ;  /* 0x0000000000017941 */ /* 0x000fea0003800000 */
.L_x_37:
[----:B-----5:R-:W-:Y:S01]  /*28d0*/  FMUL R175, R19, R14 ;  /* 0x0000000e13af7220 */ /* 0x020fe20000400000 */
[----:B0-----:R-:W-:Y:S01]  /*28e0*/  IADD3.X R179, R157, R7, R177, P6, !PT ;  /* 0x000000079db37210 */ /* 0x001fe200037fe4b1 */
[----:B------:R-:W-:Y:S01]  /*28f0*/  IMAD.WIDE.U32 R180, R154, 0x7, R172 ;  /* 0x000000079ab47825 */ /* 0x000fe200078e00ac */
[----:B------:R-:W-:Y:S03]  /*2900*/  BSSY B1, `(.L_x_39) ;  /* 0x000000e000017945 */ /* 0x000fe60003800000 */
[----:B------:R-:W-:Y:S01]  /*2910*/  FFMA R183, R98, R15, R175 ;  /* 0x0000000f62b77223 */ /* 0x000fe200000000af */
[----:B------:R-:W-:-:S04]  /*2920*/  IMAD.WIDE.U32 R176, R5, UR8, R178 ;  /* 0x0000000805b07c25 */ /* 0x000fc8000f8e00b2 */
[----:B------:R0:W-:Y:S01]  /*2930*/  @P1 STG.E desc[UR14][R92.64+0x20], R183 ;  /* 0x000020b75c001986 */ /* 0x0001e2000c10190e */
[----:B------:R-:W-:Y:S01]  /*2940*/  ISETP.GT.AND P1, PT, R11, 0x11, P0 ;  /* 0x000000110b00780c */ /* 0x000fe20000724270 */
[----:B------:R-:W-:Y:S01]  /*2950*/  IMAD.WIDE.U32 R178, R154, 0x7, R94 ;  /* 0x000000079ab27825 */ /* 0x000fe200078e005e */
[----:B------:R-:W-:-:S03]  /*2960*/  LEA R94, P4, R176, UR10, 0x2 ;  /* 0x0000000ab05e7c11 */ /* 0x000fc6000f8810ff */
[----:B------:R-:W-:Y:S01]  /*2970*/  IMAD.IADD R95, R8, 0x1, R177 ;  /* 0x00000001085f7824 */ /* 0x000fe200078e02b1 */
[----:B------:R-:W-:Y:S01]  /*2980*/  IADD3 R174, P6, R178, R154, RZ ;  /* 0x0000009ab2ae7210 */ /* 0x000fe20007fde0ff */
[----:B------:R-:W-:Y:S01]  /*2990*/  IMAD.IADD R184, R16, 0x1, R181 ;  /* 0x0000000110b87824 */ /* 0x000fe200078e02b5 */
[----:B------:R-:W-:Y:S02]  /*29a0*/  IADD3 R177, P5, R152, R180, RZ ;  /* 0x000000b498b17210 */ /* 0x000fe40007fbe0ff */
[----:B------:R-:W-:-:S03]  /*29b0*/  LEA.HI.X R95, R176, UR11, R95, 0x2, P4 ;  /* 0x0000000bb05f7c11 */ /* 0x000fc6000a0f145f */
[----:B0-----:R-:W-:Y:S08]  /*29c0*/  @!P1 BRA `(.L_x_40) ;  /* 0x0000000000049947 */ /* 0x001ff00003800000 */
[----:B------:R0:W5:Y:S02]  /*29d0*/  LDG.E.LTC128B R19, desc[UR14][R94.64+0x20] ;  /* 0x0000200e5e137981 */ /* 0x000164000c1e1920 */
.L_x_40:
[----:B------:R-:W-:Y:S05]  /*29e0*/  BSYNC B1 ;  /* 0x0000000000017941 */ /* 0x000fea0003800000 */
.L_x_39:
[----:B-----5:R-:W-:Y:S01]  /*29f0*/  FMUL R98, R19, R14 ;  /* 0x0000000e13627220 */ /* 0x020fe20000400000 */
[----:B------:R-:W-:Y:S01]  /*2a00*/  IADD3.X R175, R155, R16, R179, P6, !PT ;  /* 0x000000109baf7210 */ /* 0x000fe200037fe4b3 */
[----:B------:R-:W-:Y:S01]  /*2a10*/  IMAD.X R178, R184, 0x1, R23, P5 ;  /* 0x00000001b8b27824 */ /* 0x000fe200028e0617 */
[-C--:B------:R-:W-:Y:S01]  /*2a20*/  IADD3 R176, P4, R180, R154.reuse, RZ ;  /* 0x0000009ab4b07210 */ /* 0x080fe20007f9e0ff */
[----:B------:R-:W-:Y:S01]  /*2a30*/  FFMA R179, R99, R15, R98 ;  /* 0x0000000f63b37223 */ /* 0x000fe20000000062 */
[----:B------:R-:W-:Y:S01]  /*2a40*/  LEA R98, P5, R177, UR10, 0x2 ;  /* 0x0000000ab1627c11 */ /* 0x000fe2000f8a10ff */
[----:B------:R-:W-:Y:S01]  /*2a50*/  IMAD.WIDE.U32 R172, R9, R154, R174 ;  /* 0x0000009a09ac7225 */ /* 0x000fe200078e00ae */
[----:B------:R-:W-:Y:S02]  /*2a60*/  BSSY B1, `(.L_x_41) ;  /* 0x000000b000017945 */ /* 0x000fe40003800000 */
[----:B------:R0:W-:Y:S01]  /*2a70*/  @P1 STG.E desc[UR14][R168.64+0x20], R179 ;  /* 0x000020b3a8001986 */ /* 0x0001e2000c10190e */
[----:B------:R-:W-:Y:S01]  /*2a80*/  ISETP.GT.AND P1, PT, R11, 0x18, P2 ;  /* 0x000000180b00780c */ /* 0x000fe20001724270 */
[----:B------:R-:W-:Y:S01]  /*2a90*/  IMAD.WIDE.U32 R170, R154, 0x7, R170 ;  /* 0x000000079aaa7825 */ /* 0x000fe200078e00aa */
[----:B------:R-:W-:-:S02]  /*2aa0*/  IADD3 R180, P6, R156, R172, RZ ;  /* 0x000000ac9cb47210 */ /* 0x000fc40007fde0ff */
[----:B------:R-:W-:Y:S01]  /*2ab0*/  LEA.HI.X R99, R177, UR11, R178, 0x2, P5 ;  /* 0x0000000bb1637c11 */ /* 0x000fe2000a8f14b2 */
[----:B------:R-:W-:Y:S01]  /*2ac0*/  IMAD.X R177, R184, 0x1, R155, P4 ;  /* 0x00000001b8b17824 */ /* 0x000fe200020e069b */
[----:B------:R-:W-:Y:S02]  /*2ad0*/  IADD3 R182, P5, R176, R152, RZ ;  /* 0x00000098b0b67210 */ /* 0x000fe40007fbe0ff */
[----:B------:R-:W-:-:S05]  /*2ae0*/  IADD3.X R181, R157, R7, R173, P6, !PT ;  /* 0x000000079db57210 */ /* 0x000fca00037fe4ad */
[----:B0-----:R-:W-:Y:S06]  /*2af0*/  @!P1 BRA `(.L_x_42) ;  /* 0x0000000000049947 */ /* 0x001fec0003800000 */
[----:B------:R0:W5:Y:S02]  /*2b00*/  LDG.E.LTC128B R19, desc[UR14][R98.64] ;  /* 0x0000000e62137981 */ /* 0x000164000c1e1920 */
.L_x_42:
[----:B------:R-:W-:Y:S05]  /*2b10*/  BSYNC B1 ;  /* 0x0000000000017941 */ /* 0x000fea0003800000 */
.L_x_41:
[----:B------:R-:W-:Y:S01]  /*2b20*/  IMAD.X R183, R177, 0x1, R23, P5 ;  /* 0x00000001b1b77824 */ /* 0x000fe200028e0617 */
[----:B------:R-:W-:Y:S01]  /*2b30*/  IADD3 R178, P4, R170, R154, RZ ;  /* 0x0000009aaab27210 */ /* 0x000fe20007f9e0ff */
[----:B0----5:R-:W-:Y:S01]  /*2b40*/  FMUL R99, R19, R14 ;  /* 0x0000000e13637220 */ /* 0x021fe20000400000 */
[----:B------:R-:W-:Y:S01]  /*2b50*/  IADD3 R172, P5, R18, R92, RZ ;  /* 0x0000005c12ac7210 */ /* 0x000fe20007fbe0ff */
[----:B------:R-:W-:Y:S01]  /*2b60*/  BSSY B1, `(.L_x_43) ;  /* 0x000000d000017945 */ /* 0x000fe20003800000 */
[----:B------:R-:W-:Y:S01]  /*2b70*/  IADD3.X R179, R155, R16, R171, P4, !PT ;  /* 0x000000109bb37210 */ /* 0x000fe200027fe4ab */
[----:B------:R-:W-:Y:S01]  /*2b80*/  FFMA R171, R100, R15, R99 ;  /* 0x0000000f64ab7223 */ /* 0x000fe20000000063 */
[----:B------:R-:W-:Y:S01]  /*2b90*/  ISETP.GT.AND P4, PT, R11, 0x19, P2 ;  /* 0x000000190b00780c */ /* 0x000fe20001784270 */
[----:B------:R-:W-:Y:S01]  /*2ba0*/  IMAD.X R173, R17, 0x1, R93, P5 ;  /* 0x0000000111ad7824 */ /* 0x000fe200028e065d */
[----:B------:R-:W-:Y:S01]  /*2bb0*/  LEA R98, P6, R182, UR10, 0x2 ;  /* 0x0000000ab6627c11 */ /* 0x000fe2000f8c10ff */
[----:B------:R-:W-:Y:S01]  /*2bc0*/  IMAD.WIDE.U32 R180, R5, UR8, R180 ;  /* 0x0000000805b47c25 */ /* 0x000fe2000f8e00b4 */
[----:B------:R-:W-:-:S02]  /*2bd0*/  IADD3 R170, P5, R18, R168, RZ ;  /* 0x000000a812aa7210 */ /* 0x000fc40007fbe0ff */
[----:B------:R0:W-:Y:S01]  /*2be0*/  @P1 STG.E desc[UR14][R172.64], R171 ;  /* 0x000000abac001986 */ /* 0x0001e2000c10190e */
[----:B------:R-:W-:Y:S01]  /*2bf0*/  LEA.HI.X R99, R182, UR11, R183, 0x2, P6 ;  /* 0x0000000bb6637c11 */ /* 0x000fe2000b0f14b7 */
[----:B------:R-:W-:-:S05]  /*2c00*/  IMAD.WIDE.U32 R182, R9, R154, R178 ;  /* 0x0000009a09b67225 */ /* 0x000fca00078e00b2 */
[----:B------:R-:W-:Y:S05]  /*2c10*/  @!P4 BRA `(.L_x_44) ;  /* 0x000000000004c947 */ /* 0x000fea0003800000 */
[----:B------:R0:W5:Y:S02]  /*2c20*/  LDG.E.LTC128B R19, desc[UR14][R98.64] ;  /* 0x0000000e62137981 */ /* 0x000164000c1e1920 */
.L_x_44:
[----:B------:R-:W-:Y:S05]  /*2c30*/  BSYNC B1 ;  /* 0x0000000000017941 */ /* 0x000fea0003800000 */
.L_x_43:
[----:B-----5:R-:W-:Y:S01]  /*2c40*/  FMUL R184, R19, R14 ;  /* 0x0000000e13b87220 */ /* 0x020fe20000400000 */
[----:B0-----:R-:W-:Y:S01]  /*2c50*/  IMAD.X R171, R17, 0x1, R169, P5 ;  /* 0x0000000111ab7824 */ /* 0x001fe200028e06a9 */
[----:B------:R-:W-:Y:S01]  /*2c60*/  IADD3 R100, P1, R156, R182, RZ ;  /* 0x000000b69c647210 */ /* 0x000fe20007f3e0ff */
[----:B------:R-:W-:Y:S02]  /*2c70*/  IMAD.IADD R99, R8, 0x1, R181 ;  /* 0x0000000108637824 */ /* 0x000fe400078e02b5 */
[----:B------:R-:W-:Y:S01]  /*2c80*/  FFMA R185, R101, R15, R184 ;  /* 0x0000000f65b97223 */ /* 0x000fe200000000b8 */
[----:B------:R-:W-:Y:S01]  /*2c90*/  LEA R98, P5, R180, UR10, 0x2 ;  /* 0x0000000ab4627c11 */ /* 0x000fe2000f8a10ff */
[----:B------:R-:W-:Y:S01]  /*2ca0*/  BSSY B1, `(.L_x_45) ;  /* 0x0000008000017945 */ /* 0x000fe20003800000 */
[----:B------:R-:W-:Y:S02]  /*2cb0*/  IADD3.X R101, R157, R7, R183, P1, !PT ;  /* 0x000000079d657210 */ /* 0x000fe40000ffe4b7 */
[----:B------:R0:W-:Y:S01]  /*2cc0*/  @P4 STG.E desc[UR14][R170.64], R185 ;  /* 0x000000b9aa004986 */ /* 0x0001e2000c10190e */
[----:B------:R-:W-:-:S02]  /*2cd0*/  ISETP.GT.AND P1, PT, R11, 0x18, P0 ;  /* 0x000000180b00780c */ /* 0x000fc40000724270 */
[----:B------:R-:W-:Y:S01]  /*2ce0*/  LEA.HI.X R99, R180, UR11, R99, 0x2, P5 ;  /* 0x0000000bb4637c11 */ /* 0x000fe2000a8f1463 */
[----:B------:R-:W-:-:S10]  /*2cf0*/  IMAD.WIDE.U32 R180, R5, UR8, R100 ;  /* 0x0000000805b47c25 */ /* 0x000fd4000f8e0064 */
[----:B0-----:R-:W-:Y:S05]  /*2d00*/  @!P1 BRA `(.L_x_46) ;  /* 0x0000000000049947 */ /* 0x001fea0003800000 */
[----:B------:R0:W5:Y:S02]  /*2d10*/  LDG.E.LTC128B R19, desc[UR14][R98.64+0x20] ;  /* 0x0000200e62137981 */ /* 0x000164000c1e1920 */
.L_x_46:
[----:B------:R-:W-:Y:S05]  /*2d20*/  BSYNC B1 ;  /* 0x0000000000017941 */ /* 0x000fea0003800000 */
.L_x_45:
[----:B-----5:R-:W-:Y:S01]  /*2d30*/  FMUL R101, R19, R14 ;  /* 0x0000000e13657220 */ /* 0x020fe20000400000 */
[----:B------:R-:W-:Y:S01]  /*2d40*/  ISETP.GT.AND P5, PT, R11, 0x19, P0 ;  /* 0x000000190b00780c */ /* 0x000fe200007a4270 */
[----:B------:R-:W-:Y:S01]  /*2d50*/  IMAD.WIDE.U32 R176, R154, 0x7, R176 ;  /* 0x000000079ab07825 */ /* 0x000fe200078e00b0 */
[----:B------:R-:W-:-:S03]  /*2d60*/  LEA R100, P6, R180, UR10, 0x2 ;  /* 0x0000000ab4647c11 */ /* 0x000fc6000f8c10ff */
[----:B------:R-:W-:Y:S01]  /*2d70*/  FFMA R185, R102, R15, R101 ;  /* 0x0000000f66b97223 */ /* 0x000fe20000000065 */
[----:B------:R-:W-:Y:S01]  /*2d80*/  BSSY B1, `(.L_x_47) ;  /* 0x0000008000017945 */ /* 0x000fe20003800000 */
[----:B------:R-:W-:Y:S01]  /*2d90*/  IMAD.IADD R183, R8, 0x1, R181 ;  /* 0x0000000108b77824 */ /* 0x000fe200078e02b5 */
[----:B------:R-:W-:Y:S01]  /*2da0*/  IADD3 R181, P4, R152, R176, RZ ;  /* 0x000000b098b57210 */ /* 0x000fe20007f9e0ff */
[----:B------:R-:W-:Y:S01]  /*2db0*/  IMAD.IADD R184, R16, 0x1, R177 ;  /* 0x0000000110b87824 */ /* 0x000fe200078e02b1 */
[----:B------:R0:W-:Y:S02]  /*2dc0*/  @P1 STG.E desc[UR14][R172.64+0x20], R185 ;  /* 0x000020b9ac001986 */ /* 0x0001e4000c10190e */
[----:B------:R-:W-:Y:S01]  /*2dd0*/  LEA.HI.X R101, R180, UR11, R183, 0x2, P6 ;  /* 0x0000000bb4657c11 */ /* 0x000fe2000b0f14b7 */
[----:B------:R-:W-:Y:S08]  /*2de0*/  @!P5 BRA `(.L_x_48) ;  /* 0x000000000004d947 */ /* 0x000ff00003800000 */
[----:B------:R0:W5:Y:S02]  /*2df0*/  LDG.E.LTC128B R19, desc[UR14][R100.64+0x20] ;  /* 0x0000200e64137981 */ /* 0x000164000c1e1920 */
.L_x_48:
[----:B------:R-:W-:Y:S05]  /*2e00*/  BSYNC B1 ;  /* 0x0000000000017941 */ /* 0x000fea0003800000 */
.L_x_47:
[----:B-----5:R-:W-:Y:S01]  /*2e10*/  FMUL R102, R19, R14 ;  /* 0x0000000e13667220 */ /* 0x020fe20000400000 */
[----:B------:R-:W-:Y:S01]  /*2e20*/  ISETP.GT.AND P1, PT, R11, 0x20, P2 ;  /* 0x000000200b00780c */ /* 0x000fe20001724270 */
[----:B------:R-:W-:Y:S01]  /*2e30*/  IMAD.X R180, R184, 0x1, R23, P4 ;  /* 0x00000001b8b47824 */ /* 0x000fe200020e0617 */
[----:B------:R-:W-:Y:S01]  /*2e40*/  BSSY B1, `(.L_x_49) ;  /* 0x0000009000017945 */ /* 0x000fe20003800000 */
[----:B------:R-:W-:Y:S01]  /*2e50*/  FFMA R183, R103, R15, R102 ;  /* 0x0000000f67b77223 */ /* 0x000fe20000000066 */
[----:B------:R-:W-:Y:S01]  /*2e60*/  LEA R102, P4, R181, UR10, 0x2 ;  /* 0x0000000ab5667c11 */ /* 0x000fe2000f8810ff */
[----:B------:R-:W-:-:S03]  /*2e70*/  IMAD.WIDE.U32 R174, R154, 0x7, R174 ;  /* 0x000000079aae7825 */ /* 0x000fc600078e00ae */
[----:B------:R0:W-:Y:S01]  /*2e80*/  @P5 STG.E desc[UR14][R170.64+0x20], R183 ;  /* 0x000020b7aa005986 */ /* 0x0001e2000c10190e */
[----:B------:R-:W-:Y:S01]  /*2e90*/  LEA.HI.X R103, R181, UR11, R180, 0x2, P4 ;  /* 0x0000000bb5677c11 */ /* 0x000fe2000a0f14b4 */
[----:B------:R-:W-:-:S03]  /*2ea0*/  IMAD.WIDE.U32 R178, R154, 0x7, R178 ;  /* 0x000000079ab27825 */ /* 0x000fc600078e00b2 */
[----:B------:R-:W-:Y:S05]  /*2eb0*/  @!P1 BRA `(.L_x_50) ;  /* 0x0000000000049947 */ /* 0x000fea0003800000 */
[----:B------:R0:W5:Y:S02]  /*2ec0*/  LDG.E.LTC128B R19, desc[UR14][R102.64] ;  /* 0x0000000e66137981 */ /* 0x000164000c1e1920 */
.L_x_50:
[----:B------:R-:W-:Y:S05]  /*2ed0*/  BSYNC B1 ;  /* 0x0000000000017941 */ /* 0x000fea0003800000 */
.L_x_49:
[----:B0-----:R-:W-:Y:S01]  /*2ee0*/  IADD3 R102, P4, R18, R172, RZ ;  /* 0x000000ac12667210 */ /* 0x001fe20007f9e0ff */
[----:B-----5:R-:W-:Y:S01]  /*2ef0*/  FMUL R177, R19, R14 ;  /* 0x0000000e13b17220 */ /* 0x020fe20000400000 */
[-C--:B------:R-:W-:Y:S01]  /*2f00*/  IADD3 R180, P5, R174, R154.reuse, RZ ;  /* 0x0000009aaeb47210 */ /* 0x080fe20007fbe0ff */
[----:B------:R-:W-:Y:S01]  /*2f10*/  BSSY B1, `(.L_x_51) ;  /* 0x0000014000017945 */ /* 0x000fe20003800000 */
[----:B------:R-:W-:Y:S01]  /*2f20*/  IADD3 R178, P6, R178, R154, RZ ;  /* 0x0000009ab2b27210 */ /* 0x000fe20007fde0ff */
[----:B------:R-:W-:Y:S01]  /*2f30*/  IMAD.X R103, R17, 0x1, R173, P4 ;  /* 0x0000000111677824 */ /* 0x000fe200020e06ad */
[----:B------:R-:W-:Y:S01]  /*2f40*/  IADD3.X R181, R155, R16, R175, P5, !PT ;  /* 0x000000109bb57210 */ /* 0x000fe20002ffe4af */
[----:B------:R-:W-:Y:S01]  /*2f50*/  FFMA R191, R104, R15, R177 ;  /* 0x0000000f68bf7223 */ /* 0x000fe200000000b1 */
[----:B------:R-:W-:Y:S02]  /*2f60*/  ISETP.GT.AND P5, PT, R11, 0x21, P2 ;  /* 0x000000210b00780c */ /* 0x000fe400017a4270 */
[-C--:B------:R-:W-:Y:S01]  /*2f70*/  IADD3 R182, P4, R176, R154.reuse, RZ ;  /* 0x0000009ab0b67210 */ /* 0x080fe20007f9e0ff */
[----:B------:R-:W-:Y:S01]  /*2f80*/  IMAD.WIDE.U32 R176, R9, R154, R180 ;  /* 0x0000009a09b07225 */ /* 0x000fe200078e00b4 */
[----:B------:R-:W-:Y:S01]  /*2f90*/  IADD3.X R179, R155, R16, R179, P6, !PT ;  /* 0x000000109bb37210 */ /* 0x000fe200037fe4b3 */
[----:B------:R0:W-:Y:S01]  /*2fa0*/  @P1 STG.E desc[UR14][R102.64], R191 ;  /* 0x000000bf66001986 */ /* 0x0001e2000c10190e */
[----:B------:R-:W-:Y:S01]  /*2fb0*/  IADD3 R104, P6, R182, R152, RZ ;  /* 0x00000098b6687210 */ /* 0x000fe20007fde0ff */
[----:B------:R-:W-:Y:S01]  /*2fc0*/  IMAD.X R183, R184, 0x1, R155, P4 ;  /* 0x00000001b8b77824 */ /* 0x000fe200020e069b */
[----:B------:R-:W-:Y:S01]  /*2fd0*/  IADD3 R184, P1, R156, R176, RZ ;  /* 0x000000b09cb87210 */ /* 0x000fe20007f3e0ff */
[----:B------:R-:W-:-:S04]  /*2fe0*/  IMAD.WIDE.U32 R186, R9, R154, R178 ;  /* 0x0000009a09ba7225 */ /* 0x000fc800078e00b2 */
[----:B------:R-:W-:Y:S01]  /*2ff0*/  IMAD.X R175, R183, 0x1, R23, P6 ;  /* 0x00000001b7af7824 */ /* 0x000fe200030e0617 */
[----:B------:R-:W-:Y:S02]  /*3000*/  LEA R174, P6, R104, UR10, 0x2 ;  /* 0x0000000a68ae7c11 */ /* 0x000fe4000f8c10ff */
[----:B------:R-:W-:Y:S02]  /*3010*/  IADD3 R188, P4, R156, R186, RZ ;  /* 0x000000ba9cbc7210 */ /* 0x000fe40007f9e0ff */
[----:B------:R-:W-:Y:S01]  /*3020*/  LEA.HI.X R175, R104, UR11, R175, 0x2, P6 ;  /* 0x0000000b68af7c11 */ /* 0x000fe2000b0f14af */
[----:B0-----:R-:W-:Y:S10]  /*3030*/  @!P5 BRA `(.L_x_52) ;  /* 0x000000000004d947 */ /* 0x001ff40003800000 */
[----:B------:R0:W5:Y:S02]  /*3040*/  LDG.E.LTC128B R19, desc[UR14][R174.64] ;  /* 0x0000000eae137981 */ /* 0x000164000c1e1920 */
.L_x_52:
[----:B------:R-:W-:Y:S05]  /*3050*/  BSYNC B1 ;  /* 0x0000000000017941 */ /* 0x000fea0003800000 */
.L_x_51:
[-C--:B------:R-:W-:Y:S01]  /*3060*/  IADD3.X R189, R157, R7.reuse, R187, P4, !PT ;  /* 0x000000079dbd7210 */ /* 0x080fe200027fe4bb */
[----:B-----5:R-:W-:Y:S01]  /*3070*/  FMUL R104, R19, R14 ;  /* 0x0000000e13687220 */ /* 0x020fe20000400000 */
[----:B------:R-:W-:Y:S01]  /*3080*/  IADD3 R176, P4, R18, R170, RZ ;  /* 0x000000aa12b07210 */ /* 0x000fe20007f9e0ff */
[----:B------:R-:W-:Y:S01]  /*3090*/  IMAD.WIDE.U32 R182, R154, 0x7, R182 ;  /* 0x000000079ab67825 */ /* 0x000fe200078e00b6 */
[----:B------:R-:W-:-:S03]  /*30a0*/  IADD3.X R185, R157, R7, R177, P1, !PT ;  /* 0x000000079db97210 */ /* 0x000fc60000ffe4b1 */
[----:B------:R-:W-:Y:S01]  /*30b0*/  FFMA R191, R105, R15, R104 ;  /* 0x0000000f69bf7223 */ /* 0x000fe20000000068 */
[----:B------:R-:W-:Y:S01]  /*30c0*/  ISETP.GT.AND P1, PT, R11, 0x20, P0 ;  /* 0x000000200b00780c */ /* 0x000fe20000724270 */
[----:B------:R-:W-:Y:S01]  /*30d0*/  IMAD.X R177, R17, 0x1, R171, P4 ;  /* 0x0000000111b17824 */ /* 0x000fe200020e06ab */
[----:B------:R-:W-:Y:S01]  /*30e0*/  BSSY B1, `(.L_x_53) ;  /* 0x000000c000017945 */ /* 0x000fe20003800000 */
[----:B------:R-:W-:-:S03]  /*30f0*/  IMAD.WIDE.U32 R184, R5, UR8, R184 ;  /* 0x0000000805b87c25 */ /* 0x000fc6000f8e00b8 */
[----:B------:R1:W-:Y:S01]  /*3100*/  @P5 STG.E desc[UR14][R176.64], R191 ;  /* 0x000000bfb0005986 */ /* 0x0003e2000c10190e */
[----:B------:R-:W-:Y:S01]  /*3110*/  IMAD.WIDE.U32 R186, R5, UR8, R188 ;  /* 0x0000000805ba7c25 */ /* 0x000fe2000f8e00bc */
[----:B0-----:R-:W-:-:S03]  /*3120*/  LEA R174, P6, R184, UR10, 0x2 ;  /* 0x0000000ab8ae7c11 */ /* 0x001fc6000f8c10ff */
[----:B------:R-:W-:Y:S01]  /*3130*/  IMAD.IADD R105, R8, 0x1, R185 ;  /* 0x0000000108697824 */ /* 0x000fe200078e02b9 */
[----:B------:R-:W-:Y:S01]  /*3140*/  LEA R104, P4, R186, UR10, 0x2 ;  /* 0x0000000aba687c11 */ /* 0x000fe2000f8810ff */
[----:B------:R-:W-:Y:S02]  /*3150*/  IMAD.IADD R189, R8, 0x1, R187 ;  /* 0x0000000108bd7824 */ /* 0x000fe400078e02bb */
[----:B------:R-:W-:Y:S01]  /*3160*/  IMAD.IADD R188, R16, 0x1, R183 ;  /* 0x0000000110bc7824 */ /* 0x000fe200078e02b7 */
[----:B------:R-:W-:Y:S01]  /*3170*/  LEA.HI.X R175, R184, UR11, R105, 0x2, P6 ;  /* 0x0000000bb8af7c11 */ /* 0x000fe2000b0f1469 */
[----:B------:R-:W-:Y:S08]  /*3180*/  @!P1 BRA `(.L_x_54) ;  /* 0x0000000000049947 */ /* 0x000ff00003800000 */
[----:B------:R0:W5:Y:S02]  /*3190*/  LDG.E.LTC128B R19, desc[UR14][R174.64+0x20] ;  /* 0x0000200eae137981 */ /* 0x000164000c1e1920 */
.L_x_54:
[----:B------:R-:W-:Y:S05]  /*31a0*/  BSYNC B1 ;  /* 0x0000000000017941 */ /* 0x000fea0003800000 */
.L_x_53:
        /* <DEDUP_REMOVED lines=8> */
[----:B------:R-:W-:Y:S01]  /*3230*/  IMAD.X R106, R188, 0x1, R23, P6 ;  /* 0x00000001bc6a7824 */ /* 0x000fe200030e0617 */
[----:B------:R-:W-:-:S04]  /*3240*/  LEA R184, P6, R185, UR10, 0x2 ;  /* 0x0000000ab9b87c11 */ /* 0x000fc8000f8c10ff */
[----:B------:R-:W-:Y:S01]  /*3250*/  LEA.HI.X R185, R185, UR11, R106, 0x2, P6 ;  /* 0x0000000bb9b97c11 */ /* 0x000fe2000b0f146a */
[----:B------:R-:W-:Y:S08]  /*3260*/  @!P4 BRA `(.L_x_56) ;  /* 0x000000000004c947 */ /* 0x000ff00003800000 */
[----:B------:R0:W5:Y:S02]  /*3270*/  LDG.E.LTC128B R19, desc[UR14][R104.64+0x20] ;  /* 0x0000200e68137981 */ /* 0x000164000c1e1920 */
.L_x_56:
[----:B------:R-:W-:Y:S05]  /*3280*/  BSYNC B1 ;  /* 0x0000000000017941 */ /* 0x000fea0003800000 */
.L_x_55:
[----:B-----5:R-:W-:Y:S01]  /*3290*/  FMUL R106, R19, R14 ;  /* 0x0000000e136a7220 */ /* 0x020fe20000400000 */
[----:B------:R-:W-:Y:S01]  /*32a0*/  IMAD.X R183, R188, 0x1, R155, P5 ;  /* 0x00000001bcb77824 */ /* 0x000fe200028e069b */
[----:B------:R-:W-:Y:S01]  /*32b0*/  ISETP.GT.AND P5, PT, R11, 0x28, P2 ;  /* 0x000000280b00780c */ /* 0x000fe200017a4270 */
[----:B------:R-:W-:-:S04]  /*32c0*/  IMAD.WIDE.U32 R180, R154, 0x7, R180 ;  /* 0x000000079ab47825 */ /* 0x000fc800078e00b4 */
[----:B------:R-:W-:Y:S01]  /*32d0*/  FFMA R189, R107, R15, R106 ;  /* 0x0000000f6bbd7223 */ /* 0x000fe2000000006a */
[----:B------:R-:W-:Y:S01]  /*32e0*/  IADD3 R188, P6, R182, R152, RZ ;  /* 0x00000098b6bc7210 */ /* 0x000fe20007fde0ff */
[----:B------:R-:W-:Y:S01]  /*32f0*/  BSSY B1, `(.L_x_57) ;  /* 0x0000009000017945 */ /* 0x000fe20003800000 */
[----:B------:R-:W-:Y:S02]  /*3300*/  IADD3 R186, P1, R180, R154, RZ ;  /* 0x0000009ab4ba7210 */ /* 0x000fe40007f3e0ff */
[----:B------:R1:W-:Y:S01]  /*3310*/  @P4 STG.E desc[UR14][R176.64+0x20], R189 ;  /* 0x000020bdb0004986 */ /* 0x0003e2000c10190e */
[----:B------:R-:W-:Y:S01]  /*3320*/  IMAD.X R107, R183, 0x1, R23, P6 ;  /* 0x00000001b76b7824 */ /* 0x000fe200030e0617 */
[C---:B------:R-:W-:Y:S02]  /*3330*/  LEA R180, P6, R188.reuse, UR10, 0x2 ;  /* 0x0000000abcb47c11 */ /* 0x040fe4000f8c10ff */
[----:B0-----:R-:W-:Y:S02]  /*3340*/  IADD3.X R187, R155, R16, R181, P1, !PT ;  /* 0x000000109bbb7210 */ /* 0x001fe40000ffe4b5 */
[----:B------:R-:W-:Y:S01]  /*3350*/  LEA.HI.X R181, R188, UR11, R107, 0x2, P6 ;  /* 0x0000000bbcb57c11 */ /* 0x000fe2000b0f146b */
[----:B------:R-:W-:Y:S08]  /*3360*/  @!P5 BRA `(.L_x_58) ;  /* 0x000000000004d947 */ /* 0x000ff00003800000 */
[----:B------:R0:W5:Y:S02]  /*3370*/  LDG.E.LTC128B R19, desc[UR14][R184.64] ;  /* 0x0000000eb8137981 */ /* 0x000164000c1e1920 */
.L_x_58:
[----:B------:R-:W-:Y:S05]  /*3380*/  BSYNC B1 ;  /* 0x0000000000017941 */ /* 0x000fea0003800000 */
.L_x_57:
[----:B------:R-:W-:Y:S01]  /*3390*/  IADD3 R106, P4, R18, R102, RZ ;  /* 0x00000066126a7210 */ /* 0x000fe20007f9e0ff */
[----:B0----5:R-:W-:Y:S01]  /*33a0*/  FMUL R185, R19, R14 ;  /* 0x0000000e13b97220 */ /* 0x021fe20000400000 */
[----:B------:R-:W-:Y:S01]  /*33b0*/  ISETP.GT.AND P1, PT, R11, 0x29, P2 ;  /* 0x000000290b00780c */ /* 0x000fe20001724270 */
[----:B-1----:R-:W-:Y:S01]  /*33c0*/  IMAD.WIDE.U32 R190, R154, 0x7, R178 ;  /* 0x000000079abe7825 */ /* 0x002fe200078e00b2 */
[----:B------:R-:W-:Y:S03]  /*33d0*/  BSSY B1, `(.L_x_59) ;  /* 0x000000a000017945 */ /* 0x000fe60003800000 */
[----:B------:R-:W-:Y:S01]  /*33e0*/  FFMA R193, R108, R15, R185 ;  /* 0x0000000f6cc17223 */ /* 0x000fe200000000b9 */
[----:B------:R-:W-:Y:S01]  /*33f0*/  IMAD.X R107, R17, 0x1, R103, P4 ;  /* 0x00000001116b7824 */ /* 0x000fe200020e0667 */
[-C--:B------:R-:W-:Y:S01]  /*3400*/  IADD3 R184, P6, R190, R154.reuse, RZ ;  /* 0x0000009abeb87210 */ /* 0x080fe20007fde0ff */
[----:B------:R-:W-:-:S03]  /*3410*/  IMAD.WIDE.U32 R178, R9, R154, R186 ;  /* 0x0000009a09b27225 */ /* 0x000fc600078e00ba */
[----:B------:R0:W-:Y:S01]  /*3420*/  @P5 STG.E desc[UR14][R106.64], R193 ;  /* 0x000000c16a005986 */ /* 0x0001e2000c10190e */
[----:B------:R-:W-:-:S04]  /*3430*/  IADD3 R188, P4, R156, R178, RZ ;  /* 0x000000b29cbc7210 */ /* 0x000fc80007f9e0ff */
[----:B------:R-:W-:Y:S01]  /*3440*/  IADD3.X R189, R157, R7, R179, P4, !PT ;  /* 0x000000079dbd7210 */ /* 0x000fe200027fe4b3 */
[----:B------:R-:W-:Y:S08]  /*3450*/  @!P1 BRA `(.L_x_60) ;  /* 0x0000000000049947 */ /* 0x000ff00003800000 */
[----:B------:R1:W5:Y:S02]  /*3460*/  LDG.E.LTC128B R19, desc[UR14][R180.64] ;  /* 0x0000000eb4137981 */ /* 0x000364000c1e1920 */
.L_x_60:
[----:B------:R-:W-:Y:S05]  /*3470*/  BSYNC B1 ;  /* 0x0000000000017941 */ /* 0x000fea0003800000 */
.L_x_59:
[----:B------:R-:W-:Y:S01]  /*3480*/  IADD3.X R185, R155, R16, R191, P6, !PT ;  /* 0x000000109bb97210 */ /* 0x000fe200037fe4bf */
[----:B-----5:R-:W-:Y:S01]  /*3490*/  FMUL R108, R19, R14 ;  /* 0x0000000e136c7220 */ /* 0x020fe20000400000 */
[----:B-1----:R-:W-:Y:S01]  /*34a0*/  IADD3 R180, P6, R18, R176, RZ ;  /* 0x000000b012b47210 */ /* 0x002fe20007fde0ff */
[----:B------:R-:W-:Y:S01]  /*34b0*/  IMAD.WIDE.U32 R188, R5, UR8, R188 ;  /* 0x0000000805bc7c25 */ /* 0x000fe2000f8e00bc */
[----:B------:R-:W-:-:S03]  /*34c0*/  ISETP.GT.AND P4, PT, R11, 0x28, P0 ;  /* 0x000000280b00780c */ /* 0x000fc60000784270 */
[----:B------:R-:W-:Y:S01]  /*34d0*/  FFMA R191, R109, R15, R108 ;  /* 0x0000000f6dbf7223 */ /* 0x000fe2000000006c */
[----:B------:R-:W-:Y:S01]  /*34e0*/  BSSY B1, `(.L_x_61) ;  /* 0x000000a000017945 */ /* 0x000fe20003800000 */
[----:B------:R-:W-:Y:S01]  /*34f0*/  IMAD.X R181, R17, 0x1, R177, P6 ;  /* 0x0000000111b57824 */ /* 0x000fe200030e06b1 */
[----:B------:R-:W-:Y:S01]  /*3500*/  LEA R178, P5, R188, UR10, 0x2 ;  /* 0x0000000abcb27c11 */ /* 0x000fe2000f8a10ff */
[----:B------:R-:W-:-:S03]  /*3510*/  IMAD.WIDE.U32 R108, R9, R154, R184 ;  /* 0x0000009a096c7225 */ /* 0x000fc600078e00b8 */
[----:B------:R1:W-:Y:S01]  /*3520*/  @P1 STG.E desc[UR14][R180.64], R191 ;  /* 0x000000bfb4001986 */ /* 0x0003e2000c10190e */
[----:B------:R-:W-:Y:S01]  /*3530*/  IMAD.IADD R179, R8, 0x1, R189 ;  /* 0x0000000108b37824 */ /* 0x000fe200078e02bd */
[----:B------:R-:W-:-:S04]  /*3540*/  IADD3 R190, P6, R156, R108, RZ ;  /* 0x0000006c9cbe7210 */ /* 0x000fc80007fde0ff */
[----:B------:R-:W-:Y:S01]  /*3550*/  LEA.HI.X R179, R188, UR11, R179, 0x2, P5 ;  /* 0x0000000bbcb37c11 */ /* 0x000fe2000a8f14b3 */
[----:B------:R-:W-:Y:S08]  /*3560*/  @!P4 BRA `(.L_x_62) ;  /* 0x000000000004c947 */ /* 0x000ff00003800000 */
[----:B------:R0:W5:Y:S02]  /*3570*/  LDG.E.LTC128B R19, desc[UR14][R178.64+0x20] ;  /* 0x0000200eb2137981 */ /* 0x000164000c1e1920 */
.L_x_62:
[----:B------:R-:W-:Y:S05]  /*3580*/  BSYNC B1 ;  /* 0x0000000000017941 */ /* 0x000fea0003800000 */
.L_x_61:
[----:B------:R-:W-:Y:S01]  /*3590*/  ISETP.GT.AND P1, PT, R11, 0x29, P0 ;  /* 0x000000290b00780c */ /* 0x000fe20000724270 */
[----:B-----5:R-:W-:Y:S01]  /*35a0*/  FMUL R189, R19, R14 ;  /* 0x0000000e13bd7220 */ /* 0x020fe20000400000 */
[----:B-1----:R-:W-:Y:S01]  /*35b0*/  IADD3.X R191, R157, R7, R109, P6, !PT ;  /* 0x000000079dbf7210 */ /* 0x002fe200037fe46d */
[----:B0-----:R-:W-:Y:S01]  /*35c0*/  IMAD.WIDE.U32 R192, R154, 0x7, R182 ;  /* 0x000000079ac07825 */ /* 0x001fe200078e00b6 */
[----:B------:R-:W-:Y:S03]  /*35d0*/  BSSY B1, `(.L_x_63) ;  /* 0x000000d000017945 */ /* 0x000fe60003800000 */
[----:B------:R-:W-:Y:S01]  /*35e0*/  FFMA R195, R110, R15, R189 ;  /* 0x0000000f6ec37223 */ /* 0x000fe200000000bd */
[----:B------:R-:W-:Y:S01]  /*35f0*/  IMAD.WIDE.U32 R188, R5, UR8, R190 ;  /* 0x0000000805bc7c25 */ /* 0x000fe2000f8e00be */
[----:B------:R-:W-:-:S03]  /*3600*/  IADD3 R183, P5, R152, R192, RZ ;  /* 0x000000c098b77210 */ /* 0x000fc60007fbe0ff */
[----:B------:R0:W-:Y:S01]  /*3610*/  @P4 STG.E desc[UR14][R106.64+0x20], R195 ;  /* 0x000020c36a004986 */ /* 0x0001e2000c10190e */
[----:B------:R-:W-:Y:S01]  /*3620*/  IMAD.WIDE.U32 R190, R154, 0x7, R186 ;  /* 0x000000079abe7825 */ /* 0x000fe200078e00ba */
[----:B------:R-:W-:-:S03]  /*3630*/  LEA R108, P4, R188, UR10, 0x2 ;  /* 0x0000000abc6c7c11 */ /* 0x000fc6000f8810ff */
[----:B------:R-:W-:Y:S01]  /*3640*/  IMAD.IADD R109, R8, 0x1, R189 ;  /* 0x00000001086d7824 */ /* 0x000fe200078e02bd */
[----:B------:R-:W-:Y:S01]  /*3650*/  IADD3 R186, P6, R190, R154, RZ ;  /* 0x0000009abeba7210 */ /* 0x000fe20007fde0ff */
[----:B------:R-:W-:-:S03]  /*3660*/  IMAD.IADD R189, R16, 0x1, R193 ;  /* 0x0000000110bd7824 */ /* 0x000fc600078e02c1 */
[----:B------:R-:W-:Y:S01]  /*3670*/  LEA.HI.X R109, R188, UR11, R109, 0x2, P4 ;  /* 0x0000000bbc6d7c11 */ /* 0x000fe2000a0f146d */
[----:B------:R-:W-:Y:S08]  /*3680*/  @!P1 BRA `(.L_x_64) ;  /* 0x0000000000049947 */ /* 0x000ff00003800000 */
[----:B------:R1:W5:Y:S02]  /*3690*/  LDG.E.LTC128B R19, desc[UR14][R108.64+0x20] ;  /* 0x0000200e6c137981 */ /* 0x000364000c1e1920 */
.L_x_64:
[----:B------:R-:W-:Y:S05]  /*36a0*/  BSYNC B1 ;  /* 0x0000000000017941 */ /* 0x000fea0003800000 */
.L_x_63:
[----:B-----5:R-:W-:Y:S01]  /*36b0*/  FMUL R110, R19, R14 ;  /* 0x0000000e136e7220 */ /* 0x020fe20000400000 */
[----:B------:R-:W-:Y:S01]  /*36c0*/  IADD3.X R187, R155, R16, R191, P6, !PT ;  /* 0x000000109bbb7210 */ /* 0x000fe200037fe4bf */
[----:B------:R-:W-:Y:S01]  /*36d0*/  IMAD.X R190, R189, 0x1, R23, P5 ;  /* 0x00000001bdbe7824 */ /* 0x000fe200028e0617 */
[----:B------:R-:W-:Y:S01]  /*36e0*/  LEA R182, P5, R183, UR10, 0x2 ;  /* 0x0000000ab7b67c11 */ /* 0x000fe2000f8a10ff */
[----:B------:R-:W-:Y:S01]  /*36f0*/  FFMA R191, R111, R15, R110 ;  /* 0x0000000f6fbf7223 */ /* 0x000fe2000000006e */
[-C--:B------:R-:W-:Y:S01]  /*3700*/  IADD3 R188, P4, R192, R154.reuse, RZ ;  /* 0x0000009ac0bc7210 */ /* 0x080fe20007f9e0ff */
[----:B------:R-:W-:Y:S01]  /*3710*/  IMAD.WIDE.U32 R110, R9, R154, R186 ;  /* 0x0000009a096e7225 */ /* 0x000fe200078e00ba */
[----:B------:R-:W-:Y:S01]  /*3720*/  BSSY B1, `(.L_x_65) ;  /* 0x000000b000017945 */ /* 0x000fe20003800000 */
[----:B------:R-:W-:Y:S01]  /*3730*/  LEA.HI.X R183, R183, UR11, R190, 0x2, P5 ;  /* 0x0000000bb7b77c11 */ /* 0x000fe2000a8f14be */
[----:B------:R0:W-:Y:S01]  /*3740*/  @P1 STG.E desc[UR14][R180.64+0x20], R191 ;  /* 0x000020bfb4001986 */ /* 0x0001e2000c10190e */
[----:B------:R-:W-:Y:S01]  /*3750*/  ISETP.GT.AND P1, PT, R11, 0x30, P2 ;  /* 0x000000300b00780c */ /* 0x000fe20001724270 */
[----:B------:R-:W-:Y:S01]  /*3760*/  IMAD.WIDE.U32 R184, R154, 0x7, R184 ;  /* 0x000000079ab87825 */ /* 0x000fe200078e00b8 */
[----:B------:R-:W-:-:S02]  /*3770*/  IADD3 R110, P6, R156, R110, RZ ;  /* 0x0000006e9c6e7210 */ /* 0x000fc40007fde0ff */
[----:B------:R-:W-:Y:S01]  /*3780*/  IADD3 R193, P5, R188, R152, RZ ;  /* 0x00000098bcc17210 */ /* 0x000fe20007fbe0ff */
[----:B------:R-:W-:Y:S01]  /*3790*/  IMAD.X R189, R189, 0x1, R155, P4 ;  /* 0x00000001bdbd7824 */ /* 0x000fe200020e069b */
[----:B------:R-:W-:-:S07]  /*37a0*/  IADD3.X R111, R157, R7, R111, P6, !PT ;  /* 0x000000079d6f7210 */ /* 0x000fce00037fe46f */
[----:B0-----:R-:W-:Y:S05]  /*37b0*/  @!P1 BRA `(.L_x_66) ;  /* 0x0000000000049947 */ /* 0x001fea0003800000 */
[----:B------:R0:W5:Y:S02]  /*37c0*/  LDG.E.LTC128B R19, desc[UR14][R182.64] ;  /* 0x0000000eb6137981 */ /* 0x000164000c1e1920 */
.L_x_66:
[----:B------:R-:W-:Y:S05]  /*37d0*/  BSYNC B1 ;  /* 0x0000000000017941 */ /* 0x000fea0003800000 */
.L_x_65:
[----:B------:R-:W-:Y:S01]  /*37e0*/  IADD3 R190, P4, R184, R154, RZ ;  /* 0x0000009ab8be7210 */ /* 0x000fe20007f9e0ff */
[----:B0-----:R-:W-:Y:S01]  /*37f0*/  IMAD.X R182, R189, 0x1, R23, P5 ;  /* 0x00000001bdb67824 */ /* 0x001fe200028e0617 */
[----:B------:R-:W-:Y:S01]  /*3800*/  IADD3 R184, P5, R18, R106, RZ ;  /* 0x0000006a12b87210 */ /* 0x000fe20007fbe0ff */
[----:B-----5:R-:W-:Y:S01]  /*3810*/  FMUL R183, R19, R14 ;  /* 0x0000000e13b77220 */ /* 0x020fe20000400000 */
[----:B------:R-:W-:Y:S01]  /*3820*/  IADD3.X R191, R155, R16, R185, P4, !PT ;  /* 0x000000109bbf7210 */ /* 0x000fe200027fe4b9 */
[----:B------:R-:W-:Y:S01]  /*3830*/  BSSY B1, `(.L_x_67) ;  /* 0x000000c000017945 */ /* 0x000fe20003800000 */
[----:B------:R-:W-:Y:S01]  /*3840*/  ISETP.GT.AND P4, PT, R11, 0x31, P2 ;  /* 0x000000310b00780c */ /* 0x000fe20001784270 */
[----:B------:R-:W-:Y:S02]  /*3850*/  IMAD.X R185, R17, 0x1, R107, P5 ;  /* 0x0000000111b97824 */ /* 0x000fe400028e066b */
[----:B------:R-:W-:Y:S01]  /*3860*/  FFMA R183, R112, R15, R183 ;  /* 0x0000000f70b77223 */ /* 0x000fe200000000b7 */
[----:B------:R-:W-:Y:S01]  /*3870*/  LEA R192, P6, R193, UR10, 0x2 ;  /* 0x0000000ac1c07c11 */ /* 0x000fe2000f8c10ff */
[----:B------:R-:W-:-:S03]  /*3880*/  IMAD.WIDE.U32 R196, R9, R154, R190 ;  /* 0x0000009a09c47225 */ /* 0x000fc600078e00be */
[----:B------:R0:W-:Y:S01]  /*3890*/  @P1 STG.E desc[UR14][R184.64], R183 ;  /* 0x000000b7b8001986 */ /* 0x0001e2000c10190e */
[----:B------:R-:W-:Y:S01]  /*38a0*/  LEA.HI.X R193, R193, UR11, R182, 0x2, P6 ;  /* 0x0000000bc1c17c11 */ /* 0x000fe2000b0f14b6 */
[----:B------:R-:W-:Y:S01]  /*38b0*/  IMAD.WIDE.U32 R194, R5, UR8, R110 ;  /* 0x0000000805c27c25 */ /* 0x000fe2000f8e006e */
[----:B------:R-:W-:Y:S02]  /*38c0*/  IADD3 R182, P5, R18, R180, RZ ;  /* 0x000000b412b67210 */ /* 0x000fe40007fbe0ff */
[----:B------:R-:W-:Y:S11]  /*38d0*/  @!P4 BRA `(.L_x_68) ;  /* 0x000000000004c947 */ /* 0x000ff60003800000 */
[----:B------:R0:W5:Y:S02]  /*38e0*/  LDG.E.LTC128B R19, desc[UR14][R192.64] ;  /* 0x0000000ec0137981 */ /* 0x000164000c1e1920 */
.L_x_68:
[----:B------:R-:W-:Y:S05]  /*38f0*/  BSYNC B1 ;  /* 0x0000000000017941 */ /* 0x000fea0003800000 */
.L_x_67:
        /* <DEDUP_REMOVED lines=14> */
.L_x_70:
[----:B------:R-:W-:Y:S05]  /*39e0*/  BSYNC B1 ;  /* 0x0000000000017941 */ /* 0x000fea0003800000 */
.L_x_69:
        /* <DEDUP_REMOVED lines=13> */
.L_x_72:
[----:B------:R-:W-:Y:S05]  /*3ac0*/  BSYNC B1 ;  /* 0x0000000000017941 */ /* 0x000fea0003800000 */
.L_x_71:
        /* <DEDUP_REMOVED lines=12> */
.L_x_74:
[----:B------:R-:W-:Y:S05]  /*3b90*/  BSYNC B1 ;  /* 0x0000000000017941 */ /* 0x000fea0003800000 */
.L_x_73:
        /* <DEDUP_REMOVED lines=23> */
.L_x_76:
[----:B------:R-:W-:Y:S05]  /*3d10*/  BSYNC B1 ;  /* 0x0000000000017941 */ /* 0x000fea0003800000 */
.L_x_75:
        /* <DEDUP_REMOVED lines=12> */
[----:B------:R-:W-:-:S03]  /*3de0*/  LEA R186, P6, R196, UR10, 0x2 ;  /* 0x0000000ac4ba7c11 */ /* 0x000fc6000f8c10ff */
[----:B------:R-:W-:Y:S01]  /*3df0*/  IMAD.IADD R117, R8, 0x1, R197 ;  /* 0x0000000108757824 */ /* 0x000fe200078e02c5 */
[----:B------:R-:W-:Y:S01]  /*3e00*/  LEA R116, P4, R198, UR10, 0x2 ;  /* 0x0000000ac6747c11 */ /* 0x000fe2000f8810ff */
[----:B0-----:R-:W-:Y:S02]  /*3e10*/  IMAD.IADD R201, R8, 0x1, R199 ;  /* 0x0000000108c97824 */ /* 0x001fe400078e02c7 */
[----:B------:R-:W-:Y:S01]  /*3e20*/  IMAD.IADD R200, R16, 0x1, R195 ;  /* 0x0000000110c87824 */ /* 0x000fe200078e02c3 */
[----:B------:R-:W-:Y:S01]  /*3e30*/  LEA.HI.X R187, R196, UR11, R117, 0x2, P6 ;  /* 0x0000000bc4bb7c11 */ /* 0x000fe2000b0f1475 */
[----:B------:R-:W-:Y:S08]  /*3e40*/  @!P1 BRA `(.L_x_78) ;  /* 0x0000000000049947 */ /* 0x000ff00003800000 */
[----:B------:R0:W5:Y:S02]  /*3e50*/  LDG.E.LTC128B R19, desc[UR14][R186.64+0x20] ;  /* 0x0000200eba137981 */ /* 0x000164000c1e1920 */
.L_x_78:
[----:B------:R-:W-:Y:S05]  /*3e60*/  BSYNC B1 ;  /* 0x0000000000017941 */ /* 0x000fea0003800000 */
.L_x_77:
        /* <DEDUP_REMOVED lines=13> */
.L_x_80:
[----:B------:R-:W-:Y:S05]  /*3f40*/  BSYNC B1 ;  /* 0x0000000000017941 */ /* 0x000fea0003800000 */
.L_x_79:
        /* <DEDUP_REMOVED lines=15> */
.L_x_82:
[----:B------:R-:W-:Y:S05]  /*4040*/  BSYNC B1 ;  /* 0x0000000000017941 */ /* 0x000fea0003800000 */
.L_x_81:
[----:B------:R-:W-:Y:S01]  /*4050*/  IADD3 R118, P4, R18, R114, RZ ;  /* 0x0000007212767210 */ /* 0x000fe20007f9e0ff */
[----:B0----5:R-:W-:Y:S01]  /*4060*/  FMUL R195, R19, R14 ;  /* 0x0000000e13c37220 */ /* 0x021fe20000400000 */
[----:B------:R-:W-:Y:S01]  /*4070*/  ISETP.GT.AND P1, PT, R11, 0x41, P2 ;  /* 0x000000410b00780c */ /* 0x000fe20001724270 */
[----:B-1----:R-:W-:Y:S01]  /*4080*/  IMAD.WIDE.U32 R200, R9, R154, R198 ;  /* 0x0000009a09c87225 */ /* 0x002fe200078e00c6 */
[----:B------:R-:W-:Y:S03]  /*4090*/  BSSY B1, `(.L_x_83) ;  /* 0x000000a000017945 */ /* 0x000fe60003800000 */
[----:B------:R-:W-:Y:S01]  /*40a0*/  FFMA R205, R120, R15, R195 ;  /* 0x0000000f78cd7223 */ /* 0x000fe200000000c3 */
[----:B------:R-:W-:Y:S01]  /*40b0*/  IMAD.X R119, R17, 0x1, R115, P4 ;  /* 0x0000000111777824 */ /* 0x000fe200020e0673 */
[----:B------:R-:W-:Y:S01]  /*40c0*/  IADD3 R202, P4, R156, R200, RZ ;  /* 0x000000c89cca7210 */ /* 0x000fe20007f9e0ff */
[----:B------:R-:W-:-:S03]  /*40d0*/  IMAD.WIDE.U32 R190, R154, 0x7, R190 ;  /* 0x000000079abe7825 */ /* 0x000fc600078e00be */
[----:B------:R0:W-:Y:S01]  /*40e0*/  @P5 STG.E desc[UR14][R118.64], R205 ;  /* 0x000000cd76005986 */ /* 0x0001e2000c10190e */
[----:B------:R-:W-:Y:S02]  /*40f0*/  IADD3.X R203, R157, R7, R201, P4, !PT ;  /* 0x000000079dcb7210 */ /* 0x000fe400027fe4c9 */
[----:B------:R-:W-:Y:S01]  /*4100*/  IADD3 R194, P6, R190, R154, RZ ;  /* 0x0000009abec27210 */ /* 0x000fe20007fde0ff */
[----:B------:R-:W-:-:S12]  /*4110*/  @!P1 BRA `(.L_x_84) ;  /* 0x0000000000049947 */ /* 0x000fd80003800000 */
[----:B------:R1:W5:Y:S02]  /*4120*/  LDG.E.LTC128B R19, desc[UR14][R192.64] ;  /* 0x0000000ec0137981 */ /* 0x000364000c1e1920 */
.L_x_84:
[----:B------:R-:W-:Y:S05]  /*4130*/  BSYNC B1 ;  /* 0x0000000000017941 */ /* 0x000fea0003800000 */
.L_x_83:
        /* <DEDUP_REMOVED lines=16> */
.L_x_86:
[----:B------:R-:W-:Y:S05]  /*4240*/  BSYNC B1 ;  /* 0x0000000000017941 */ /* 0x000fea0003800000 */
.L_x_85:
[----:B------:R-:W-:Y:S01]  /*4250*/  ISETP.GT.AND P1, PT, R11, 0x41, P0 ;  /* 0x000000410b00780c */ /* 0x000fe20000724270 */
[----:B-----5:R-:W-:Y:S01]  /*4260*/  FMUL R203, R19, R14 ;  /* 0x0000000e13cb7220 */ /* 0x020fe20000400000 */
[----:B-1----:R-:W-:Y:S01]  /*4270*/  IADD3.X R201, R157, R7, R121, P6, !PT ;  /* 0x000000079dc97210 */ /* 0x002fe200037fe479 */
[----:B------:R-:W-:Y:S01]  /*4280*/  IMAD.WIDE.U32 R198, R154, 0x7, R198 ;  /* 0x000000079ac67825 */ /* 0x000fe200078e00c6 */
[----:B------:R-:W-:Y:S03]  /*4290*/  BSSY B1, `(.L_x_87) ;  /* 0x000000d000017945 */ /* 0x000fe60003800000 */
[----:B0-----:R-:W-:Y:S01]  /*42a0*/  FFMA R205, R122, R15, R203 ;  /* 0x0000000f7acd7223 */ /* 0x001fe200000000cb */
        /* <DEDUP_REMOVED lines=11> */
.L_x_88:
[----:B------:R-:W-:Y:S05]  /*4360*/  BSYNC B1 ;  /* 0x0000000000017941 */ /* 0x000fea0003800000 */
.L_x_87:
        /* <DEDUP_REMOVED lines=18> */
.L_x_90:
[----:B------:R-:W-:Y:S05]  /*4490*/  BSYNC B1 ;  /* 0x0000000000017941 */ /* 0x000fea0003800000 */
.L_x_89:
[----:B------:R-:W-:Y:S01]  /*44a0*/  IMAD.X R207, R201, 0x1, R23, P5 ;  /* 0x00000001c9cf7824 */ /* 0x000fe200028e0617 */
[----:B0-----:R-:W-:Y:S01]  /*44b0*/  IADD3 R198, P4, R194, R154, RZ ;  /* 0x0000009ac2c67210 */ /* 0x001fe20007f9e0ff */
[----:B-----5:R-:W-:Y:S01]  /*44c0*/  FMUL R205, R19, R14 ;  /* 0x0000000e13cd7220 */ /* 0x020fe20000400000 */
[----:B------:R-:W-:Y:S01]  /*44d0*/  IADD3 R196, P5, R18, R118, RZ ;  /* 0x0000007612c47210 */ /* 0x000fe20007fbe0ff */
[----:B------:R-:W-:Y:S01]  /*44e0*/  BSSY B1, `(.L_x_91) ;  /* 0x000000d000017945 */ /* 0x000fe20003800000 */
[----:B------:R-:W-:Y:S01]  /*44f0*/  IADD3.X R199, R155, R16, R195, P4, !PT ;  /* 0x000000109bc77210 */ /* 0x000fe200027fe4c3 */
[----:B------:R-:W-:Y:S01]  /*4500*/  FFMA R195, R124, R15, R205 ;  /* 0x0000000f7cc37223 */ /* 0x000fe200000000cd */
[----:B------:R-:W-:Y:S01]  /*4510*/  ISETP.GT.AND P4, PT, R11, 0x49, P2 ;  /* 0x000000490b00780c */ /* 0x000fe20001784270 */
[----:B------:R-:W-:Y:S01]  /*4520*/  IMAD.X R197, R17, 0x1, R119, P5 ;  /* 0x0000000111c57824 */ /* 0x000fe200028e0677 */
[----:B------:R-:W-:Y:S01]  /*4530*/  LEA R206, P6, R204, UR10, 0x2 ;  /* 0x0000000accce7c11 */ /* 0x000fe2000f8c10ff */
[----:B------:R-:W-:Y:S01]  /*4540*/  IMAD.WIDE.U32 R208, R9, R154, R198 ;  /* 0x0000009a09d07225 */ /* 0x000fe200078e00c6 */
[----:B------:R-:W-:-:S02]  /*4550*/  IADD3 R194, P5, R18, R192, RZ ;  /* 0x000000c012c27210 */ /* 0x000fc40007fbe0ff */
[----:B------:R0:W-:Y:S01]  /*4560*/  @P1 STG.E desc[UR14][R196.64], R195 ;  /* 0x000000c3c4001986 */ /* 0x0001e2000c10190e */
[----:B------:R-:W-:Y:S01]  /*4570*/  LEA.HI.X R207, R204, UR11, R207, 0x2, P6 ;  /* 0x0000000bcccf7c11 */ /* 0x000fe2000b0f14cf */
[----:B------:R-:W-:-:S05]  /*4580*/  IMAD.WIDE.U32 R204, R5, UR8, R122 ;  /* 0x0000000805cc7c25 */ /* 0x000fca000f8e007a */
[----:B------:R-:W-:Y:S05]  /*4590*/  @!P4 BRA `(.L_x_92) ;  /* 0x000000000004c947 */ /* 0x000fea0003800000 */
[----:B------:R0:W5:Y:S02]  /*45a0*/  LDG.E.LTC128B R19, desc[UR14][R206.64] ;  /* 0x0000000ece137981 */ /* 0x000164000c1e1920 */
.L_x_92:
[----:B------:R-:W-:Y:S05]  /*45b0*/  BSYNC B1 ;  /* 0x0000000000017941 */ /* 0x000fea0003800000 */
.L_x_91:
[----:B0----5:R-:W-:Y:S01]  /*45c0*/  FMUL R206, R19, R14 ;  /* 0x0000000e13ce7220 */ /* 0x021fe20000400000 */
[----:B------:R-:W-:Y:S01]  /*45d0*/  IMAD.X R195, R17, 0x1, R193, P5 ;  /* 0x0000000111c37824 */ /* 0x000fe200028e06c1 */
        /* <DEDUP_REMOVED lines=9> */
[----:B------:R-:W-:-:S04]  /*4670*/  IMAD.WIDE.U32 R204, R154, 0x7, R202 ;  /* 0x000000079acc7825 */ /* 0x000fc800078e00ca */
[----:B------:R-:W-:-:S06]  /*4680*/  IMAD.WIDE.U32 R202, R5, UR8, R124 ;  /* 0x0000000805ca7c25 */ /* 0x000fcc000f8e007c */
[----:B0-----:R-:W-:Y:S05]  /*4690*/  @!P1 BRA `(.L_x_94) ;  /* 0x0000000000049947 */ /* 0x001fea0003800000 */
[----:B------:R0:W5:Y:S02]  /*46a0*/  LDG.E.LTC128B R19, desc[UR14][R122.64+0x20] ;  /* 0x0000200e7a137981 */ /* 0x000164000c1e1920 */
.L_x_94:
[----:B------:R-:W-:Y:S05]  /*46b0*/  BSYNC B1 ;  /* 0x0000000000017941 */ /* 0x000fea0003800000 */
.L_x_93:
[----:B-----5:R-:W-:Y:S01]  /*46c0*/  FMUL R125, R19, R14 ;  /* 0x0000000e137d7220 */ /* 0x020fe20000400000 */
[----:B------:R-:W-:Y:S01]  /*46d0*/  IADD3 R206, P4, R204, R154, RZ ;  /* 0x0000009accce7210 */ /* 0x000fe20007f9e0ff */
[----:B------:R-:W-:Y:S01]  /*46e0*/  IMAD.IADD R203, R8, 0x1, R203 ;  /* 0x0000000108cb7824 */ /* 0x000fe200078e02cb */
[----:B------:R-:W-:Y:S01]  /*46f0*/  LEA R124, P5, R202, UR10, 0x2 ;  /* 0x0000000aca7c7c11 */ /* 0x000fe2000f8a10ff */
[----:B------:R-:W-:Y:S01]  /*4700*/  FFMA R209, R126, R15, R125 ;  /* 0x0000000f7ed17223 */ /* 0x000fe2000000007d */
[----:B------:R-:W-:Y:S01]  /*4710*/  IADD3.X R207, R155, R16, R205, P4, !PT ;  /* 0x000000109bcf7210 */ /* 0x000fe200027fe4cd */
[----:B------:R-:W-:Y:S01]  /*4720*/  BSSY B1, `(.L_x_95) ;  /* 0x0000008000017945 */ /* 0x000fe20003800000 */
[----:B------:R-:W-:Y:S01]  /*4730*/  ISETP.GT.AND P4, PT, R11, 0x49, P0 ;  /* 0x000000490b00780c */ /* 0x000fe20000784270 */
[----:B------:R-:W-:Y:S01]  /*4740*/  IMAD.WIDE.U32 R200, R154, 0x7, R200 ;  /* 0x000000079ac87825 */ /* 0x000fe200078e00c8 */
[----:B------:R0:W-:Y:S01]  /*4750*/  @P1 STG.E desc[UR14][R196.64+0x20], R209 ;  /* 0x000020d1c4001986 */ /* 0x0001e2000c10190e */
[----:B------:R-:W-:-:S02]  /*4760*/  LEA.HI.X R125, R202, UR11, R203, 0x2, P5 ;  /* 0x0000000bca7d7c11 */ /* 0x000fc4000a8f14cb */
[----:B------:R-:W-:-:S08]  /*4770*/  IMAD.WIDE.U32 R202, R9, R154, R206 ;  /* 0x0000009a09ca7225 */ /* 0x000fd000078e00ce */
[----:B------:R-:W-:Y:S05]  /*4780*/  @!P4 BRA `(.L_x_96) ;  /* 0x000000000004c947 */ /* 0x000fea0003800000 */
[----:B------:R0:W5:Y:S02]  /*4790*/  LDG.E.LTC128B R19, desc[UR14][R124.64+0x20] ;  /* 0x0000200e7c137981 */ /* 0x000164000c1e1920 */
.L_x_96:
[----:B------:R-:W-:Y:S05]  /*47a0*/  BSYNC B1 ;  /* 0x0000000000017941 */ /* 0x000fea0003800000 */
.L_x_95:
[----:B-----5:R-:W-:Y:S01]  /*47b0*/  FMUL R126, R19, R14 ;  /* 0x0000000e137e7220 */ /* 0x020fe20000400000 */
[----:B------:R-:W-:Y:S01]  /*47c0*/  IMAD.IADD R205, R16, 0x1, R201 ;  /* 0x0000000110cd7824 */ /* 0x000fe200078e02c9 */
[----:B------:R-:W-:Y:S01]  /*47d0*/  IADD3 R201, P6, R152, R200, RZ ;  /* 0x000000c898c97210 */ /* 0x000fe20007fde0ff */
[----:B------:R-:W-:-:S04]  /*47e0*/  IMAD.WIDE.U32 R198, R154, 0x7, R198 ;  /* 0x000000079ac67825 */ /* 0x000fc800078e00c6 */
[----:B0-----:R-:W-:Y:S01]  /*47f0*/  FFMA R209, R127, R15, R126 ;  /* 0x0000000f7fd17223 */ /* 0x001fe2000000007e */
[----:B------:R-:W-:Y:S01]  /*4800*/  IADD3 R204, P1, R200, R154, RZ ;  /* 0x0000009ac8cc7210 */ /* 0x000fe20007f3e0ff */
[----:B------:R-:W-:Y:S01]  /*4810*/  BSSY B1, `(.L_x_97) ;  /* 0x000000e000017945 */ /* 0x000fe20003800000 */
[----:B------:R-:W-:Y:S01]  /*4820*/  IMAD.X R200, R205, 0x1, R23, P6 ;  /* 0x00000001cdc87824 */ /* 0x000fe200030e0617 */
[----:B------:R-:W-:Y:S01]  /*4830*/  LEA R126, P6, R201, UR10, 0x2 ;  /* 0x0000000ac97e7c11 */ /* 0x000fe2000f8c10ff */
[----:B------:R0:W-:Y:S01]  /*4840*/  @P4 STG.E desc[UR14][R194.64+0x20], R209 ;  /* 0x000020d1c2004986 */ /* 0x0001e2000c10190e */
[----:B------:R-:W-:Y:S01]  /*4850*/  ISETP.GT.AND P4, PT, R11, 0x50, P2 ;  /* 0x000000500b00780c */ /* 0x000fe20001784270 */
[----:B------:R-:W-:Y:S01]  /*4860*/  IMAD.X R205, R205, 0x1, R155, P1 ;  /* 0x00000001cdcd7824 */ /* 0x000fe200008e069b */
[----:B------:R-:W-:Y:S02]  /*4870*/  IADD3 R210, P5, R156, R202, RZ ;  /* 0x000000ca9cd27210 */ /* 0x000fe40007fbe0ff */
[----:B------:R-:W-:-:S02]  /*4880*/  LEA.HI.X R127, R201, UR11, R200, 0x2, P6 ;  /* 0x0000000bc97f7c11 */ /* 0x000fc4000b0f14c8 */
[----:B------:R-:W-:Y:S02]  /*4890*/  IADD3 R202, P6, R198, R154, RZ ;  /* 0x0000009ac6ca7210 */ /* 0x000fe40007fde0ff */
[----:B------:R-:W-:Y:S02]  /*48a0*/  IADD3.X R211, R157, R7, R203, P5, !PT ;  /* 0x000000079dd37210 */ /* 0x000fe40002ffe4cb */
[----:B------:R-:W-:Y:S02]  /*48b0*/  IADD3 R208, P5, R204, R152, RZ ;  /* 0x00000098ccd07210 */ /* 0x000fe40007fbe0ff */
[----:B------:R-:W-:Y:S01]  /*48c0*/  IADD3.X R203, R155, R16, R199, P6, !PT ;  /* 0x000000109bcb7210 */ /* 0x000fe200037fe4c7 */
[----:B0-----:R-:W-:Y:S10]  /*48d0*/  @!P4 BRA `(.L_x_98) ;  /* 0x000000000004c947 */ /* 0x001ff40003800000 */
[----:B------:R0:W5:Y:S02]  /*48e0*/  LDG.E.LTC128B R19, desc[UR14][R126.64] ;  /* 0x0000000e7e137981 */ /* 0x000164000c1e1920 */
.L_x_98:
[----:B------:R-:W-:Y:S05]  /*48f0*/  BSYNC B1 ;  /* 0x0000000000017941 */ /* 0x000fea0003800000 */
.L_x_97:
[----:B------:R-:W-:Y:S01]  /*4900*/  IADD3 R200, P1, R18, R196, RZ ;  /* 0x000000c412c87210 */ /* 0x000fe20007f3e0ff */
[----:B-----5:R-:W-:Y:S01]  /*4910*/  FMUL R201, R19, R14 ;  /* 0x0000000e13c97220 */ /* 0x020fe20000400000 */
[----:B0-----:R-:W-:Y:S01]  /*4920*/  IMAD.X R127, R205, 0x1, R23, P5 ;  /* 0x00000001cd7f7824 */ /* 0x001fe200028e0617 */
[----:B------:R-:W-:Y:S01]  /*4930*/  LEA R126, P5, R208, UR10, 0x2 ;  /* 0x0000000ad07e7c11 */ /* 0x000fe2000f8a10ff */
[----:B------:R-:W-:-:S04]  /*4940*/  IMAD.WIDE.U32 R198, R9, R154, R202 ;  /* 0x0000009a09c67225 */ /* 0x000fc800078e00ca */
[----:B------:R-:W-:Y:S01]  /*4950*/  FFMA R213, R128, R15, R201 ;  /* 0x0000000f80d57223 */ /* 0x000fe200000000c9 */
[----:B------:R-:W-:Y:S01]  /*4960*/  BSSY B1, `(.L_x_99) ;  /* 0x000000b000017945 */ /* 0x000fe20003800000 */
[----:B------:R-:W-:Y:S01]  /*4970*/  LEA.HI.X R127, R208, UR11, R127, 0x2, P5 ;  /* 0x0000000bd07f7c11 */ /* 0x000fe2000a8f147f */
[----:B------:R-:W-:Y:S01]  /*4980*/  IMAD.X R201, R17, 0x1, R197, P1 ;  /* 0x0000000111c97824 */ /* 0x000fe200008e06c5 */
[----:B------:R-:W-:Y:S01]  /*4990*/  ISETP.GT.AND P1, PT, R11, 0x51, P2 ;  /* 0x000000510b00780c */ /* 0x000fe20001724270 */
[----:B------:R-:W-:Y:S01]  /*49a0*/  IMAD.WIDE.U32 R210, R5, UR8, R210 ;  /* 0x0000000805d27c25 */ /* 0x000fe2000f8e00d2 */
[----:B------:R-:W-:Y:S02]  /*49b0*/  IADD3 R208, P6, R156, R198, RZ ;  /* 0x000000c69cd07210 */ /* 0x000fe40007fde0ff */
[----:B------:R0:W-:Y:S01]  /*49c0*/  @P4 STG.E desc[UR14][R200.64], R213 ;  /* 0x000000d5c8004986 */ /* 0x0001e2000c10190e */
[----:B------:R-:W-:Y:S02]  /*49d0*/  IADD3 R198, P5, R18, R194, RZ ;  /* 0x000000c212c67210 */ /* 0x000fe40007fbe0ff */
[----:B------:R-:W-:-:S06]  /*49e0*/  IADD3.X R209, R157, R7, R199, P6, !PT ;  /* 0x000000079dd17210 */ /* 0x000fcc00037fe4c7 */
[----:B------:R-:W-:Y:S05]  /*49f0*/  @!P1 BRA `(.L_x_100) ;  /* 0x0000000000049947 */ /* 0x000fea0003800000 */
[----:B------:R0:W5:Y:S02]  /*4a00*/  LDG.E.LTC128B R19, desc[UR14][R126.64] ;  /* 0x0000000e7e137981 */ /* 0x000164000c1e1920 */
.L_x_100:
[----:B------:R-:W-:Y:S05]  /*4a10*/  BSYNC B1 ;  /* 0x0000000000017941 */ /* 0x000fea0003800000 */
.L_x_99:
[----:B-----5:R-:W-:Y:S01]  /*4a20*/  FMUL R128, R19, R14 ;  /* 0x0000000e13807220 */ /* 0x020fe20000400000 */
[----:B------:R-:W-:Y:S01]  /*4a30*/  IMAD.X R199, R17, 0x1, R195, P5 ;  /* 0x0000000111c77824 */ /* 0x000fe200028e06c3 */
[----:B------:R-:W-:Y:S01]  /*4a40*/  ISETP.GT.AND P4, PT, R11, 0x50, P0 ;  /* 0x000000500b00780c */ /* 0x000fe20000784270 */
[----:B0-----:R-:W-:Y:S02]  /*4a50*/  IMAD.IADD R127, R8, 0x1, R211 ;  /* 0x00000001087f7824 */ /* 0x001fe400078e02d3 */
[----:B------:R-:W-:Y:S01]  /*4a60*/  FFMA R129, R129, R15, R128 ;  /* 0x0000000f81817223 */ /* 0x000fe20000000080 */
[C---:B------:R-:W-:Y:S01]  /*4a70*/  LEA R126, P5, R210.reuse, UR10, 0x2 ;  /* 0x0000000ad27e7c11 */ /* 0x040fe2000f8a10ff */
[----:B------:R-:W-:Y:S01]  /*4a80*/  BSSY B1, `(.L_x_101) ;  /* 0x0000006000017945 */ /* 0x000fe20003800000 */
[----:B------:R-:W-:Y:S02]  /*4a90*/  IMAD.WIDE.U32 R208, R5, UR8, R208 ;  /* 0x0000000805d07c25 */ /* 0x000fe4000f8e00d0 */
[----:B------:R0:W-:Y:S01]  /*4aa0*/  @P1 STG.E desc[UR14][R198.64], R129 ;  /* 0x00000081c6001986 */ /* 0x0001e2000c10190e */
[----:B------:R-:W-:-:S04]  /*4ab0*/  LEA.HI.X R127, R210, UR11, R127, 0x2, P5 ;  /* 0x0000000bd27f7c11 */ /* 0x000fc8000a8f147f */
[----:B------:R-:W-:Y:S05]  /*4ac0*/  @!P4 BRA `(.L_x_102) ;  /* 0x000000000004c947 */ /* 0x000fea0003800000 */
[----:B------:R0:W5:Y:S02]  /*4ad0*/  LDG.E.LTC128B R19, desc[UR14][R126.64+0x20] ;  /* 0x0000200e7e137981 */ /* 0x000164000c1e1920 */
.L_x_102:
[----:B------:R-:W-:Y:S05]  /*4ae0*/  BSYNC B1 ;  /* 0x0000000000017941 */ /* 0x000fea0003800000 */
.L_x_101:
[----:B0----5:R-:W-:Y:S01]  /*4af0*/  FMUL R129, R19, R14 ;  /* 0x0000000e13817220 */ /* 0x021fe20000400000 */
[----:B------:R-:W-:Y:S01]  /*4b00*/  ISETP.GT.AND P5, PT, R11, 0x51, P0 ;  /* 0x000000510b00780c */ /* 0x000fe200007a4270 */
[----:B------:R-:W-:Y:S01]  /*4b10*/  BSSY B1, `(.L_x_103) ;  /* 0x0000009000017945 */ /* 0x000fe20003800000 */
[----:B------:R-:W-:Y:S01]  /*4b20*/  LEA R128, P1, R208, UR10, 0x2 ;  /* 0x0000000ad0807c11 */ /* 0x000fe2000f8210ff */
[----:B------:R-:W-:Y:S01]  /*4b30*/  FFMA R211, R130, R15, R129 ;  /* 0x0000000f82d37223 */ /* 0x000fe20000000081 */
[----:B------:R-:W-:Y:S02]  /*4b40*/  IMAD.IADD R129, R8, 0x1, R209 ;  /* 0x0000000108817824 */ /* 0x000fe400078e02d1 */
[----:B------:R-:W-:Y:S02]  /*4b50*/  IMAD.WIDE.U32 R204, R154, 0x7, R204 ;  /* 0x000000079acc7825 */ /* 0x000fe400078e00cc */
[----:B------:R0:W-:Y:S01]  /*4b60*/  @P4 STG.E desc[UR14][R200.64+0x20], R211 ;  /* 0x000020d3c8004986 */ /* 0x0001e2000c10190e */
[----:B------:R-:W-:-:S04]  /*4b70*/  LEA.HI.X R129, R208, UR11, R129, 0x2, P1 ;  /* 0x0000000bd0817c11 */ /* 0x000fc800088f1481 */
[----:B------:R-:W-:Y:S05]  /*4b80*/  @!P5 BRA `(.L_x_104) ;  /* 0x000000000004d947 */ /* 0x000fea0003800000 */
[----:B------:R0:W5:Y:S02]  /*4b90*/  LDG.E.LTC128B R19, desc[UR14][R128.64+0x20] ;  /* 0x0000200e80137981 */ /* 0x000164000c1e1920 */
.L_x_104:
[----:B------:R-:W-:Y:S05]  /*4ba0*/  BSYNC B1 ;  /* 0x0000000000017941 */ /* 0x000fea0003800000 */
.L_x_103:
[----:B-----5:R-:W-:Y:S01]  /*4bb0*/  FMUL R130, R19, R14 ;  /* 0x0000000e13827220 */ /* 0x020fe20000400000 */
[----:B------:R-:W-:Y:S01]  /*4bc0*/  ISETP.GT.AND P1, PT, R11, 0x58, P2 ;  /* 0x000000580b00780c */ /* 0x000fe20001724270 */
[----:B------:R-:W-:Y:S01]  /*4bd0*/  IMAD.IADD R210, R16, 0x1, R205 ;  /* 0x0000000110d27824 */ /* 0x000fe200078e02cd */
[----:B------:R-:W-:Y:S01]  /*4be0*/  BSSY B1, `(.L_x_105) ;  /* 0x0000009000017945 */ /* 0x000fe20003800000 */
[----:B------:R-:W-:Y:S01]  /*4bf0*/  FFMA R209, R131, R15, R130 ;  /* 0x0000000f83d17223 */ /* 0x000fe20000000082 */
[----:B------:R-:W-:-:S04]  /*4c00*/  IADD3 R131, P4, R152, R204, RZ ;  /* 0x000000cc98837210 */ /* 0x000fc80007f9e0ff */
[----:B------:R0:W-:Y:S01]  /*4c10*/  @P5 STG.E desc[UR14][R198.64+0x20], R209 ;  /* 0x000020d1c6005986 */ /* 0x0001e2000c10190e */
[----:B------:R-:W-:Y:S01]  /*4c20*/  IMAD.X R208, R210, 0x1, R23, P4 ;  /* 0x00000001d2d07824 */ /* 0x000fe200020e0617 */
[----:B------:R-:W-:-:S04]  /*4c30*/  LEA R130, P4, R131, UR10, 0x2 ;  /* 0x0000000a83827c11 */ /* 0x000fc8000f8810ff */
[----:B------:R-:W-:Y:S01]  /*4c40*/  LEA.HI.X R131, R131, UR11, R208, 0x2, P4 ;  /* 0x0000000b83837c11 */ /* 0x000fe2000a0f14d0 */
[----:B------:R-:W-:Y:S08]  /*4c50*/  @!P1 BRA `(.L_x_106) ;  /* 0x0000000000049947 */ /* 0x000ff00003800000 */
[----:B------:R0:W5:Y:S02]  /*4c60*/  LDG.E.LTC128B R19, desc[UR14][R130.64] ;  /* 0x0000000e82137981 */ /* 0x000164000c1e1920 */
.L_x_106:
[----:B------:R-:W-:Y:S05]  /*4c70*/  BSYNC B1 ;  /* 0x0000000000017941 */ /* 0x000fea0003800000 */
.L_x_105:
[----:B------:R-:W-:Y:S01]  /*4c80*/  IADD3 R208, P5, R204, R154, RZ ;  /* 0x0000009accd07210 */ /* 0x000fe20007fbe0ff */
[----:B0----5:R-:W-:Y:S01]  /*4c90*/  FMUL R131, R19, R14 ;  /* 0x0000000e13837220 */ /* 0x021fe20000400000 */
[----:B------:R-:W-:Y:S01]  /*4ca0*/  IADD3 R204, P4, R18, R200, RZ ;  /* 0x000000c812cc7210 */ /* 0x000fe20007f9e0ff */
[----:B------:R-:W-:Y:S01]  /*4cb0*/  IMAD.WIDE.U32 R206, R154, 0x7, R206 ;  /* 0x000000079ace7825 */ /* 0x000fe200078e00ce */
[----:B------:R-:W-:Y:S03]  /*4cc0*/  BSSY B1, `(.L_x_107) ;  /* 0x000000f000017945 */ /* 0x000fe60003800000 */
[----:B------:R-:W-:Y:S01]  /*4cd0*/  FFMA R211, R132, R15, R131 ;  /* 0x0000000f84d37223 */ /* 0x000fe20000000083 */
[----:B------:R-:W-:Y:S01]  /*4ce0*/  IMAD.X R205, R17, 0x1, R201, P4 ;  /* 0x0000000111cd7824 */ /* 0x000fe200020e06c9 */
[----:B------:R-:W-:Y:S01]  /*4cf0*/  ISETP.GT.AND P4, PT, R11, 0x59, P2 ;  /* 0x000000590b00780c */ /* 0x000fe20001784270 */
[----:B------:R-:W-:Y:S01]  /*4d00*/  IMAD.X R209, R210, 0x1, R155, P5 ;  /* 0x00000001d2d17824 */ /* 0x000fe200028e069b */
[----:B------:R-:W-:Y:S01]  /*4d10*/  IADD3 R131, P5, R208, R152, RZ ;  /* 0x00000098d0837210 */ /* 0x000fe20007fbe0ff */
[----:B------:R-:W-:Y:S01]  /*4d20*/  IMAD.WIDE.U32 R202, R154, 0x7, R202 ;  /* 0x000000079aca7825 */ /* 0x000fe200078e00ca */
[----:B------:R0:W-:Y:S01]  /*4d30*/  @P1 STG.E desc[UR14][R204.64], R211 ;  /* 0x000000d3cc001986 */ /* 0x0001e2000c10190e */
[----:B------:R-:W-:-:S02]  /*4d40*/  IADD3 R212, P6, R206, R154, RZ ;  /* 0x0000009aced47210 */ /* 0x000fc40007fde0ff */
[----:B------:R-:W-:Y:S01]  /*4d50*/  IMAD.X R132, R209, 0x1, R23, P5 ;  /* 0x00000001d1847824 */ /* 0x000fe200028e0617 */
[----:B------:R-:W-:Y:S02]  /*4d60*/  LEA R130, P5, R131, UR10, 0x2 ;  /* 0x0000000a83827c11 */ /* 0x000fe4000f8a10ff */
[----:B------:R-:W-:Y:S02]  /*4d70*/  IADD3.X R213, R155, R16, R207, P6, !PT ;  /* 0x000000109bd57210 */ /* 0x000fe400037fe4cf */
[----:B------:R-:W-:Y:S01]  /*4d80*/  LEA.HI.X R131, R131, UR11, R132, 0x2, P5 ;  /* 0x0000000b83837c11 */ /* 0x000fe2000a8f1484 */
[----:B------:R-:W-:Y:S08]  /*4d90*/  @!P4 BRA `(.L_x_108) ;  /* 0x000000000004c947 */ /* 0x000ff00003800000 */
[----:B------:R0:W5:Y:S02]  /*4da0*/  LDG.E.LTC128B R19, desc[UR14][R130.64] ;  /* 0x0000000e82137981 */ /* 0x000164000c1e1920 */
.L_x_108:
[----:B------:R-:W-:Y:S05]  /*4db0*/  BSYNC B1 ;  /* 0x0000000000017941 */ /* 0x000fea0003800000 */
.L_x_107:
[-C--:B------:R-:W-:Y:S01]  /*4dc0*/  IADD3 R206, P1, R202, R154.reuse, RZ ;  /* 0x0000009acace7210 */ /* 0x080fe20007f3e0ff */
[----:B0-----:R-:W-:-:S04]  /*4dd0*/  IMAD.WIDE.U32 R130, R9, R154, R212 ;  /* 0x0000009a09827225 */ /* 0x001fc800078e00d4 */
[----:B-----5:R-:W-:Y:S01]  /*4de0*/  FMUL R132, R19, R14 ;  /* 0x0000000e13847220 */ /* 0x020fe20000400000 */
[----:B------:R-:W-:Y:S01]  /*4df0*/  BSSY B1, `(.L_x_109) ;  /* 0x0000016000017945 */ /* 0x000fe20003800000 */
[----:B------:R-:W-:Y:S02]  /*4e00*/  IADD3.X R207, R155, R16, R203, P1, !PT ;  /* 0x000000109bcf7210 */ /* 0x000fe40000ffe4cb */
[C---:B------:R-:W-:Y:S01]  /*4e10*/  IADD3 R130, P1, R156.reuse, R130, RZ ;  /* 0x000000829c827210 */ /* 0x040fe20007f3e0ff */
[----:B------:R-:W-:Y:S01]  /*4e20*/  FFMA R215, R133, R15, R132 ;  /* 0x0000000f85d77223 */ /* 0x000fe20000000084 */
[----:B------:R-:W-:Y:S02]  /*4e30*/  IMAD.WIDE.U32 R202, R9, R154, R206 ;  /* 0x0000009a09ca7225 */ /* 0x000fe400078e00ce */
[----:B------:R-:W-:Y:S02]  /*4e40*/  IADD3.X R131, R157, R7, R131, P1, !PT ;  /* 0x000000079d837210 */ /* 0x000fe40000ffe483 */
[----:B------:R-:W-:Y:S01]  /*4e50*/  IADD3 R210, P1, R156, R202, RZ ;  /* 0x000000ca9cd27210 */ /* 0x000fe20007f3e0ff */
[----:B------:R-:W-:-:S03]  /*4e60*/  IMAD.WIDE.U32 R130, R5, UR8, R130 ;  /* 0x0000000805827c25 */ /* 0x000fc6000f8e0082 */
[----:B------:R-:W-:Y:S01]  /*4e70*/  IADD3.X R211, R157, R7, R203, P1, !PT ;  /* 0x000000079dd37210 */ /* 0x000fe20000ffe4cb */
[----:B------:R-:W-:Y:S01]  /*4e80*/  IMAD.IADD R131, R8, 0x1, R131 ;  /* 0x0000000108837824 */ /* 0x000fe200078e0283 */
[----:B------:R-:W-:Y:S01]  /*4e90*/  LEA R202, P1, R130, UR10, 0x2 ;  /* 0x0000000a82ca7c11 */ /* 0x000fe2000f8210ff */
[----:B------:R-:W-:-:S03]  /*4ea0*/  IMAD.WIDE.U32 R210, R5, UR8, R210 ;  /* 0x0000000805d27c25 */ /* 0x000fc6000f8e00d2 */
[----:B------:R-:W-:Y:S02]  /*4eb0*/  LEA.HI.X R203, R130, UR11, R131, 0x2, P1 ;  /* 0x0000000b82cb7c11 */ /* 0x000fe400088f1483 */
[----:B------:R-:W-:Y:S01]  /*4ec0*/  IADD3 R130, P5, R18, R198, RZ ;  /* 0x000000c612827210 */ /* 0x000fe20007fbe0ff */
[----:B------:R-:W-:Y:S01]  /*4ed0*/  IMAD.IADD R133, R8, 0x1, R211 ;  /* 0x0000000108857824 */ /* 0x000fe200078e02d3 */
[----:B------:R-:W-:-:S03]  /*4ee0*/  ISETP.GT.AND P1, PT, R11, 0x58, P0 ;  /* 0x000000580b00780c */ /* 0x000fc60000724270 */
[----:B------:R-:W-:Y:S01]  /*4ef0*/  IMAD.X R131, R17, 0x1, R199, P5 ;  /* 0x0000000111837824 */ /* 0x000fe200028e06c7 */
[----:B------:R-:W-:-:S04]  /*4f00*/  LEA R132, P5, R210, UR10, 0x2 ;  /* 0x0000000ad2847c11 */ /* 0x000fc8000f8a10ff */
[----:B------:R0:W-:Y:S01]  /*4f10*/  @P4 STG.E desc[UR14][R130.64], R215 ;  /* 0x000000d782004986 */ /* 0x0001e2000c10190e */
[----:B------:R-:W-:-:S04]  /*4f20*/  LEA.HI.X R133, R210, UR11, R133, 0x2, P5 ;  /* 0x0000000bd2857c11 */ /* 0x000fc8000a8f1485 */
[----:B------:R-:W-:Y:S05]  /*4f30*/  @!P1 BRA `(.L_x_110) ;  /* 0x0000000000049947 */ /* 0x000fea0003800000 */
[----:B------:R0:W5:Y:S02]  /*4f40*/  LDG.E.LTC128B R19, desc[UR14][R202.64+0x20] ;  /* 0x0000200eca137981 */ /* 0x000164000c1e1920 */
.L_x_110:
[----:B------:R-:W-:Y:S05]  /*4f50*/  BSYNC B1 ;  /* 0x0000000000017941 */ /* 0x000fea0003800000 */
.L_x_109:
[----:B-----5:R-:W-:Y:S01]  /*4f60*/  FMUL R211, R19, R14 ;  /* 0x0000000e13d37220 */ /* 0x020fe20000400000 */
[----:B------:R-:W-:Y:S01]  /*4f70*/  ISETP.GT.AND P4, PT, R11, 0x59, P0 ;  /* 0x000000590b00780c */ /* 0x000fe20000784270 */
[----:B------:R-:W-:Y:S02]  /*4f80*/  BSSY B1, `(.L_x_111) ;  /* 0x0000005000017945 */ /* 0x000fe40003800000 */
[----:B------:R-:W-:-:S05]  /*4f90*/  FFMA R211, R134, R15, R211 ;  /* 0x0000000f86d37223 */ /* 0x000fca00000000d3 */
[----:B------:R0:W-:Y:S05]  /*4fa0*/  @P1 STG.E desc[UR14][R204.64+0x20], R211 ;  /* 0x000020d3cc001986 */ /* 0x0001ea000c10190e */
[----:B------:R-:W-:Y:S05]  /*4fb0*/  @!P4 BRA `(.L_x_112) ;  /* 0x000000000004c947 */ /* 0x000fea0003800000 */
[----:B------:R0:W5:Y:S02]  /*4fc0*/  LDG.E.LTC128B R19, desc[UR14][R132.64+0x20] ;  /* 0x0000200e84137981 */ /* 0x000164000c1e1920 */
.L_x_112:
[----:B------:R-:W-:Y:S05]  /*4fd0*/  BSYNC B1 ;  /* 0x0000000000017941 */ /* 0x000fea0003800000 */
.L_x_111:
[----:B-----5:R-:W-:Y:S01]  /*4fe0*/  FMUL R134, R19, R14 ;  /* 0x0000000e13867220 */ /* 0x020fe20000400000 */
[----:B------:R-:W-:Y:S01]  /*4ff0*/  IMAD.WIDE.U32 R208, R154, 0x7, R208 ;  /* 0x000000079ad07825 */ /* 0x000fe200078e00d0 */
[----:B------:R-:W-:Y:S01]  /*5000*/  ISETP.GT.AND P1, PT, R11, 0x60, P2 ;  /* 0x000000600b00780c */ /* 0x000fe20001724270 */
[----:B------:R-:W-:Y:S02]  /*5010*/  BSSY B1, `(.L_x_113) ;  /* 0x000000a000017945 */ /* 0x000fe40003800000 */
[----:B0-----:R-:W-:Y:S01]  /*5020*/  FFMA R211, R135, R15, R134 ;  /* 0x0000000f87d37223 */ /* 0x001fe20000000086 */
[----:B------:R-:W-:-:S04]  /*5030*/  IMAD.IADD R214, R16, 0x1, R209 ;  /* 0x0000000110d67824 */ /* 0x000fc800078e02d1 */
[----:B------:R0:W-:Y:S01]  /*5040*/  @P4 STG.E desc[UR14][R130.64+0x20], R211 ;  /* 0x000020d382004986 */ /* 0x0001e2000c10190e */
[----:B------:R-:W-:-:S05]  /*5050*/  IADD3 R135, P4, R152, R208, RZ ;  /* 0x000000d098877210 */ /* 0x000fca0007f9e0ff */
[----:B------:R-:W-:Y:S01]  /*5060*/  IMAD.X R210, R214, 0x1, R23, P4 ;  /* 0x00000001d6d27824 */ /* 0x000fe200020e0617 */
[----:B------:R-:W-:-:S04]  /*5070*/  LEA R134, P4, R135, UR10, 0x2 ;  /* 0x0000000a87867c11 */ /* 0x000fc8000f8810ff */
[----:B------:R-:W-:Y:S01]  /*5080*/  LEA.HI.X R135, R135, UR11, R210, 0x2, P4 ;  /* 0x0000000b87877c11 */ /* 0x000fe2000a0f14d2 */
[----:B0-----:R-:W-:Y:S08]  /*5090*/  @!P1 BRA `(.L_x_114) ;  /* 0x0000000000049947 */ /* 0x001ff00003800000 */
[----:B------:R0:W5:Y:S02]  /*50a0*/  LDG.E.LTC128B R19, desc[UR14][R134.64] ;  /* 0x0000000e86137981 */ /* 0x000164000c1e1920 */
.L_x_114:
[----:B------:R-:W-:Y:S05]  /*50b0*/  BSYNC B1 ;  /* 0x0000000000017941 */ /* 0x000fea0003800000 */
.L_x_113:
[----:B------:R-:W-:Y:S01]  /*50c0*/  IMAD.WIDE.U32 R212, R154, 0x7, R212 ;  /* 0x000000079ad47825 */ /* 0x000fe200078e00d4 */
[-C--:B------:R-:W-:Y:S01]  /*50d0*/  IADD3 R216, P4, R208, R154.reuse, RZ ;  /* 0x0000009ad0d87210 */ /* 0x080fe20007f9e0ff */
[----:B------:R-:W-:Y:S02]  /*50e0*/  BSSY B1, `(.L_x_115) ;  /* 0x0000016000017945 */ /* 0x000fe40003800000 */
[----:B------:R-:W-:Y:S01]  /*50f0*/  IMAD.WIDE.U32 R206, R154, 0x7, R206 ;  /* 0x000000079ace7825 */ /* 0x000fe200078e00ce */
[----:B------:R-:W-:-:S03]  /*5100*/  IADD3 R212, P5, R212, R154, RZ ;  /* 0x0000009ad4d47210 */ /* 0x000fc60007fbe0ff */
[----:B------:R-:W-:Y:S01]  /*5110*/  IMAD.X R217, R214, 0x1, R155, P4 ;  /* 0x00000001d6d97824 */ /* 0x000fe200020e069b */
[----:B------:R-:W-:Y:S02]  /*5120*/  IADD3.X R213, R155, R16, R213, P5, !PT ;  /* 0x000000109bd57210 */ /* 0x000fe40002ffe4d5 */
[-C--:B------:R-:W-:Y:S02]  /*5130*/  IADD3 R210, P5, R206, R154.reuse, RZ ;  /* 0x0000009aced27210 */ /* 0x080fe40007fbe0ff */
[----:B------:R-:W-:Y:S01]  /*5140*/  ISETP.GT.AND P4, PT, R11, 0x61, P2 ;  /* 0x000000610b00780c */ /* 0x000fe20001784270 */
[----:B0-----:R-:W-:Y:S01]  /*5150*/  IMAD.WIDE.U32 R134, R9, R154, R212 ;  /* 0x0000009a09867225 */ /* 0x001fe200078e00d4 */
[----:B------:R-:W-:-:S03]  /*5160*/  IADD3.X R211, R155, R16, R207, P5, !PT ;  /* 0x000000109bd37210 */ /* 0x000fc60002ffe4cf */
[----:B-----5:R-:W-:Y:S01]  /*5170*/  FMUL R207, R19, R14 ;  /* 0x0000000e13cf7220 */ /* 0x020fe20000400000 */
[----:B------:R-:W-:-:S03]  /*5180*/  IADD3 R134, P5, R156, R134, RZ ;  /* 0x000000869c867210 */ /* 0x000fc60007fbe0ff */
[----:B------:R-:W-:Y:S01]  /*5190*/  FFMA R215, R136, R15, R207 ;  /* 0x0000000f88d77223 */ /* 0x000fe200000000cf */
[----:B------:R-:W-:Y:S02]  /*51a0*/  IADD3 R136, P6, R216, R152, RZ ;  /* 0x00000098d8887210 */ /* 0x000fe40007fde0ff */
[----:B------:R-:W-:Y:S02]  /*51b0*/  IADD3.X R135, R157, R7, R135, P5, !PT ;  /* 0x000000079d877210 */ /* 0x000fe40002ffe487 */
[----:B------:R-:W-:Y:S01]  /*51c0*/  IADD3 R208, P5, R18, R204, RZ ;  /* 0x000000cc12d07210 */ /* 0x000fe20007fbe0ff */
[----:B------:R-:W-:-:S04]  /*51d0*/  IMAD.X R207, R217, 0x1, R23, P6 ;  /* 0x00000001d9cf7824 */ /* 0x000fc800030e0617 */
[----:B------:R-:W-:Y:S01]  /*51e0*/  IMAD.X R209, R17, 0x1, R205, P5 ;  /* 0x0000000111d17824 */ /* 0x000fe200028e06cd */
[----:B------:R-:W-:-:S04]  /*51f0*/  LEA R206, P5, R136, UR10, 0x2 ;  /* 0x0000000a88ce7c11 */ /* 0x000fc8000f8a10ff */
[----:B------:R0:W-:Y:S01]  /*5200*/  @P1 STG.E desc[UR14][R208.64], R215 ;  /* 0x000000d7d0001986 */ /* 0x0001e2000c10190e */
[----:B------:R-:W-:Y:S01]  /*5210*/  LEA.HI.X R207, R136, UR11, R207, 0x2, P5 ;  /* 0x0000000b88cf7c11 */ /* 0x000fe2000a8f14cf */
[----:B------:R-:W-:Y:S07]  /*5220*/  @!P4 BRA `(.L_x_116) ;  /* 0x000000000004c947 */ /* 0x000fee0003800000 */
[----:B------:R0:W5:Y:S02]  /*5230*/  LDG.E.LTC128B R19, desc[UR14][R206.64] ;  /* 0x0000000ece137981 */ /* 0x000164000c1e1920 */
.L_x_116:
[----:B------:R-:W-:Y:S05]  /*5240*/  BSYNC B1 ;  /* 0x0000000000017941 */ /* 0x000fea0003800000 */
.L_x_115:
[----:B0-----:R-:W-:-:S04]  /*5250*/  IMAD.WIDE.U32 R206, R9, R154, R210 ;  /* 0x0000009a09ce7225 */ /* 0x001fc800078e00d2 */
[----:B-----5:R-:W-:Y:S01]  /*5260*/  FMUL R136, R19, R14 ;  /* 0x0000000e13887220 */ /* 0x020fe20000400000 */
[----:B------:R-:W-:Y:S01]  /*5270*/  BSSY B1, `(.L_x_117) ;  /* 0x0000012000017945 */ /* 0x000fe20003800000 */
[----:B------:R-:W-:Y:S01]  /*5280*/  IMAD.WIDE.U32 R134, R5, UR8, R134 ;  /* 0x0000000805867c25 */ /* 0x000fe2000f8e0086 */
[----:B------:R-:W-:-:S03]  /*5290*/  IADD3 R214, P1, R156, R206, RZ ;  /* 0x000000ce9cd67210 */ /* 0x000fc60007f3e0ff */
[----:B------:R-:W-:Y:S01]  /*52a0*/  FFMA R219, R137, R15, R136 ;  /* 0x0000000f89db7223 */ /* 0x000fe20000000088 */
[----:B------:R-:W-:Y:S01]  /*52b0*/  IMAD.IADD R135, R8, 0x1, R135 ;  /* 0x0000000108877824 */ /* 0x000fe200078e0287 */
[----:B------:R-:W-:Y:S02]  /*52c0*/  IADD3.X R215, R157, R7, R207, P1, !PT ;  /* 0x000000079dd77210 */ /* 0x000fe40000ffe4cf */
        /* <DEDUP_REMOVED lines=12> */
.L_x_118:
[----:B------:R-:W-:Y:S05]  /*5390*/  BSYNC B1 ;  /* 0x0000000000017941 */ /* 0x000fea0003800000 */
.L_x_117:
[----:B-----5:R-:W-:Y:S01]  /*53a0*/  FMUL R215, R19, R14 ;  /* 0x0000000e13d77220 */ /* 0x020fe20000400000 */
[----:B------:R-:W-:Y:S01]  /*53b0*/  ISETP.GT.AND P4, PT, R11, 0x61, P0 ;  /* 0x000000610b00780c */ /* 0x000fe20000784270 */
[----:B------:R-:W-:Y:S02]  /*53c0*/  BSSY B1, `(.L_x_119) ;  /* 0x0000005000017945 */ /* 0x000fe40003800000 */
[----:B------:R-:W-:-:S05]  /*53d0*/  FFMA R215, R138, R15, R215 ;  /* 0x0000000f8ad77223 */ /* 0x000fca00000000d7 */
[----:B------:R0:W-:Y:S05]  /*53e0*/  @P1 STG.E desc[UR14][R208.64+0x20], R215 ;  /* 0x000020d7d0001986 */ /* 0x0001ea000c10190e */
[----:B------:R-:W-:Y:S05]  /*53f0*/  @!P4 BRA `(.L_x_120) ;  /* 0x000000000004c947 */ /* 0x000fea0003800000 */
[----:B------:R0:W5:Y:S02]  /*5400*/  LDG.E.LTC128B R19, desc[UR14][R136.64+0x20] ;  /* 0x0000200e88137981 */ /* 0x000164000c1e1920 */
.L_x_120:
[----:B------:R-:W-:Y:S05]  /*5410*/  BSYNC B1 ;  /* 0x0000000000017941 */ /* 0x000fea0003800000 */
.L_x_119:
        /* <DEDUP_REMOVED lines=13> */
.L_x_122:
[----:B------:R-:W-:Y:S05]  /*54f0*/  BSYNC B1 ;  /* 0x0000000000017941 */ /* 0x000fea0003800000 */
.L_x_121:
[----:B------:R-:W-:-:S04]  /*5500*/  IMAD.WIDE.U32 R212, R154, 0x7, R212 ;  /* 0x000000079ad47825 */ /* 0x000fc800078e00d4 */
[----:B-----5:R-:W-:Y:S01]  /*5510*/  FMUL R139, R19, R14 ;  /* 0x0000000e138b7220 */ /* 0x020fe20000400000 */
[-C--:B------:R-:W-:Y:S01]  /*5520*/  IADD3 R216, P4, R216, R154.reuse, RZ ;  /* 0x0000009ad8d87210 */ /* 0x080fe20007f9e0ff */
[----:B------:R-:W-:Y:S01]  /*5530*/  BSSY B1, `(.L_x_123) ;  /* 0x0000015000017945 */ /* 0x000fe20003800000 */
[----:B------:R-:W-:Y:S01]  /*5540*/  IMAD.WIDE.U32 R210, R154, 0x7, R210 ;  /* 0x000000079ad27825 */ /* 0x000fe200078e00d2 */
[----:B------:R-:W-:-:S03]  /*5550*/  IADD3 R220, P5, R212, R154, RZ ;  /* 0x0000009ad4dc7210 */ /* 0x000fc60007fbe0ff */
[----:B------:R-:W-:Y:S01]  /*5560*/  FFMA R219, R140, R15, R139 ;  /* 0x0000000f8cdb7223 */ /* 0x000fe2000000008b */
[----:B------:R-:W-:Y:S01]  /*5570*/  IADD3 R139, P6, R216, R152, RZ ;  /* 0x00000098d88b7210 */ /* 0x000fe20007fde0ff */
[----:B------:R-:W-:Y:S01]  /*5580*/  IMAD.X R217, R138, 0x1, R155, P4 ;  /* 0x000000018ad97824 */ /* 0x000fe200020e069b */
[----:B------:R-:W-:Y:S02]  /*5590*/  IADD3.X R221, R155, R16, R213, P5, !PT ;  /* 0x000000109bdd7210 */ /* 0x000fe40002ffe4d5 */
[----:B------:R-:W-:Y:S01]  /*55a0*/  IADD3 R212, P5, R210, R154, RZ ;  /* 0x0000009ad2d47210 */ /* 0x000fe20007fbe0ff */
[----:B------:R-:W-:Y:S01]  /*55b0*/  IMAD.X R140, R217, 0x1, R23, P6 ;  /* 0x00000001d98c7824 */ /* 0x000fe200030e0617 */
[----:B------:R-:W-:Y:S02]  /*55c0*/  ISETP.GT.AND P4, PT, R11, 0x69, P2 ;  /* 0x000000690b00780c */ /* 0x000fe40001784270 */
[----:B------:R-:W-:Y:S01]  /*55d0*/  IADD3.X R213, R155, R16, R211, P5, !PT ;  /* 0x000000109bd57210 */ /* 0x000fe20002ffe4d3 */
[----:B------:R-:W-:-:S03]  /*55e0*/  IMAD.WIDE.U32 R210, R9, R154, R220 ;  /* 0x0000009a09d27225 */ /* 0x000fc600078e00dc */
[----:B0-----:R-:W-:-:S04]  /*55f0*/  IADD3 R214, P5, R156, R210, RZ ;  /* 0x000000d29cd67210 */ /* 0x001fc80007fbe0ff */
[----:B------:R-:W-:Y:S02]  /*5600*/  IADD3.X R215, R157, R7, R211, P5, !PT ;  /* 0x000000079dd77210 */ /* 0x000fe40002ffe4d3 */
[----:B------:R-:W-:-:S05]  /*5610*/  IADD3 R210, P5, R18, R208, RZ ;  /* 0x000000d012d27210 */ /* 0x000fca0007fbe0ff */
[----:B------:R-:W-:Y:S01]  /*5620*/  IMAD.X R211, R17, 0x1, R209, P5 ;  /* 0x0000000111d37824 */ /* 0x000fe200028e06d1 */
[----:B------:R-:W-:-:S04]  /*5630*/  LEA R138, P5, R139, UR10, 0x2 ;  /* 0x0000000a8b8a7c11 */ /* 0x000fc8000f8a10ff */
[----:B------:R0:W-:Y:S01]  /*5640*/  @P1 STG.E desc[UR14][R210.64], R219 ;  /* 0x000000dbd2001986 */ /* 0x0001e2000c10190e */
[----:B------:R-:W-:Y:S01]  /*5650*/  LEA.HI.X R139, R139, UR11, R140, 0x2, P5 ;  /* 0x0000000b8b8b7c11 */ /* 0x000fe2000a8f148c */
[----:B------:R-:W-:Y:S07]  /*5660*/  @!P4 BRA `(.L_x_124) ;  /* 0x000000000004c947 */ /* 0x000fee0003800000 */
[----:B------:R0:W5:Y:S02]  /*5670*/  LDG.E.LTC128B R19, desc[UR14][R138.64] ;  /* 0x0000000e8a137981 */ /* 0x000164000c1e1920 */
.L_x_124:
[----:B------:R-:W-:Y:S05]  /*5680*/  BSYNC B1 ;  /* 0x0000000000017941 */ /* 0x000fea0003800000 */
.L_x_123:
[----:B0-----:R-:W-:Y:S01]  /*5690*/  IMAD.WIDE.U32 R138, R9, R154, R212 ;  /* 0x0000009a098a7225 */ /* 0x001fe200078e00d4 */
[----:B------:R-:W-:Y:S01]  /*56a0*/  IADD3 R140, P5, R18, R134, RZ ;  /* 0x00000086128c7210 */ /* 0x000fe20007fbe0ff */
[----:B------:R-:W-:Y:S02]  /*56b0*/  BSSY B1, `(.L_x_125) ;  /* 0x0000012000017945 */ /* 0x000fe40003800000 */
[----:B------:R-:W-:Y:S01]  /*56c0*/  IMAD.WIDE.U32 R214, R5, UR8, R214 ;  /* 0x0000000805d67c25 */ /* 0x000fe2000f8e00d6 */
[----:B------:R-:W-:-:S04]  /*56d0*/  IADD3 R218, P1, R156, R138, RZ ;  /* 0x0000008a9cda7210 */ /* 0x000fc80007f3e0ff */
[----:B------:R-:W-:Y:S01]  /*56e0*/  IADD3.X R219, R157, R7, R139, P1, !PT ;  /* 0x000000079ddb7210 */ /* 0x000fe20000ffe48b */
[----:B------:R-:W-:Y:S01]  /*56f0*/  IMAD.IADD R139, R8, 0x1, R215 ;  /* 0x00000001088b7824 */ /* 0x000fe200078e02d7 */
[----:B------:R-:W-:Y:S01]  /*5700*/  LEA R138, P1, R214, UR10, 0x2 ;  /* 0x0000000ad68a7c11 */ /* 0x000fe2000f8210ff */
[----:B------:R-:W-:-:S03]  /*5710*/  IMAD.WIDE.U32 R218, R5, UR8, R218 ;  /* 0x0000000805da7c25 */ /* 0x000fc6000f8e00da */
[----:B------:R-:W-:Y:S01]  /*5720*/  LEA.HI.X R139, R214, UR11, R139, 0x2, P1 ;  /* 0x0000000bd68b7c11 */ /* 0x000fe200088f148b */
[----:B-----5:R-:W-:Y:S01]  /*5730*/  FMUL R214, R19, R14 ;  /* 0x0000000e13d67220 */ /* 0x020fe20000400000 */
[----:B------:R-:W-:Y:S01]  /*5740*/  ISETP.GT.AND P1, PT, R11, 0x68, P0 ;  /* 0x000000680b00780c */ /* 0x000fe20000724270 */
[----:B------:R-:W-:Y:S02]  /*5750*/  IMAD.IADD R215, R8, 0x1, R219 ;  /* 0x0000000108d77824 */ /* 0x000fe400078e02db */
[----:B------:R-:W-:Y:S01]  /*5760*/  FFMA R223, R141, R15, R214 ;  /* 0x0000000f8ddf7223 */ /* 0x000fe200000000d6 */
[----:B------:R-:W-:Y:S01]  /*5770*/  IMAD.X R141, R17, 0x1, R135, P5 ;  /* 0x00000001118d7824 */ /* 0x000fe200028e0687 */
[----:B------:R-:W-:-:S04]  /*5780*/  LEA R214, P5, R218, UR10, 0x2 ;  /* 0x0000000adad67c11 */ /* 0x000fc8000f8a10ff */
[----:B------:R0:W-:Y:S01]  /*5790*/  @P4 STG.E desc[UR14][R140.64], R223 ;  /* 0x000000df8c004986 */ /* 0x0001e2000c10190e */
[----:B------:R-:W-:-:S03]  /*57a0*/  LEA.HI.X R215, R218, UR11, R215, 0x2, P5 ;  /* 0x0000000bdad77c11 */ /* 0x000fc6000a8f14d7 */
[----:B------:R-:W-:Y:S05]  /*57b0*/  @!P1 BRA `(.L_x_126) ;  /* 0x0000000000049947 */ /* 0x000fea0003800000 */
[----:B------:R0:W5:Y:S02]  /*57c0*/  LDG.E.LTC128B R19, desc[UR14][R138.64+0x20] ;  /* 0x0000200e8a137981 */ /* 0x000164000c1e1920 */
.L_x_126:
[----:B------:R-:W-:Y:S05]  /*57d0*/  BSYNC B1 ;  /* 0x0000000000017941 */ /* 0x000fea0003800000 */
.L_x_125:
[----:B-----5:R-:W-:Y:S01]  /*57e0*/  FMUL R219, R19, R14 ;  /* 0x0000000e13db7220 */ /* 0x020fe20000400000 */
[----:B------:R-:W-:Y:S01]  /*57f0*/  ISETP.GT.AND P4, PT, R11, 0x69, P0 ;  /* 0x000000690b00780c */ /* 0x000fe20000784270 */
[----:B------:R-:W-:Y:S02]  /*5800*/  BSSY B1, `(.L_x_127) ;  /* 0x0000005000017945 */ /* 0x000fe40003800000 */
[----:B------:R-:W-:-:S05]  /*5810*/  FFMA R219, R142, R15, R219 ;  /* 0x0000000f8edb7223 */ /* 0x000fca00000000db */
[----:B------:R0:W-:Y:S05]  /*5820*/  @P1 STG.E desc[UR14][R210.64+0x20], R219 ;  /* 0x000020dbd2001986 */ /* 0x0001ea000c10190e */
[----:B------:R-:W-:Y:S05]  /*5830*/  @!P4 BRA `(.L_x_128) ;  /* 0x000000000004c947 */ /* 0x000fea0003800000 */
[----:B------:R0:W5:Y:S02]  /*5840*/  LDG.E.LTC128B R19, desc[UR14][R214.64+0x20] ;  /* 0x0000200ed6137981 */ /* 0x000164000c1e1920 */
.L_x_128:
[----:B------:R-:W-:Y:S05]  /*5850*/  BSYNC B1 ;  /* 0x0000000000017941 */ /* 0x000fea0003800000 */
.L_x_127:
[----:B------:R-:W-:-:S04]  /*5860*/  IMAD.WIDE.U32 R220, R154, 0x7, R220 ;  /* 0x000000079adc7825 */ /* 0x000fc800078e00dc */
[----:B-----5:R-:W-:Y:S01]  /*5870*/  FMUL R142, R19, R14 ;  /* 0x0000000e138e7220 */ /* 0x020fe20000400000 */
[----:B------:R-:W-:Y:S01]  /*5880*/  BSSY B1, `(.L_x_129) ;  /* 0x000000e000017945 */ /* 0x000fe20003800000 */
[----:B------:R-:W-:Y:S01]  /*5890*/  IMAD.WIDE.U32 R216, R154, 0x7, R216 ;  /* 0x000000079ad87825 */ /* 0x000fe200078e00d8 */
[----:B------:R-:W-:-:S03]  /*58a0*/  IADD3 R220, P1, R220, R154, RZ ;  /* 0x0000009adcdc7210 */ /* 0x000fc60007f3e0ff */
[----:B0-----:R-:W-:Y:S01]  /*58b0*/  FFMA R223, R143, R15, R142 ;  /* 0x0000000f8fdf7223 */ /* 0x001fe2000000008e */
[----:B------:R-:W-:Y:S01]  /*58c0*/  IMAD.IADD R219, R16, 0x1, R217 ;  /* 0x0000000110db7824 */ /* 0x000fe200078e02d9 */
[----:B------:R-:W-:Y:S02]  /*58d0*/  IADD3.X R221, R155, R16, R221, P1, !PT ;  /* 0x000000109bdd7210 */ /* 0x000fe40000ffe4dd */
[----:B------:R-:W-:Y:S01]  /*58e0*/  ISETP.GT.AND P1, PT, R11, 0x70, P2 ;  /* 0x000000700b00780c */ /* 0x000fe20001724270 */
[----:B------:R0:W-:Y:S01]  /*58f0*/  @P4 STG.E desc[UR14][R140.64+0x20], R223 ;  /* 0x000020df8c004986 */ /* 0x0001e2000c10190e */
[----:B------:R-:W-:-:S05]  /*5900*/  IADD3 R143, P4, R152, R216, RZ ;  /* 0x000000d8988f7210 */ /* 0x000fca0007f9e0ff */
[----:B------:R-:W-:Y:S01]  /*5910*/  IMAD.X R218, R219, 0x1, R23, P4 ;  /* 0x00000001dbda7824 */ /* 0x000fe200020e0617 */
[----:B------:R-:W-:-:S04]  /*5920*/  LEA R142, P4, R143, UR10, 0x2 ;  /* 0x0000000a8f8e7c11 */ /* 0x000fc8000f8810ff */
[----:B------:R-:W-:Y:S01]  /*5930*/  LEA.HI.X R143, R143, UR11, R218, 0x2, P4 ;  /* 0x0000000b8f8f7c11 */ /* 0x000fe2000a0f14da */
[----:B0-----:R-:W-:Y:S08]  /*5940*/  @!P1 BRA `(.L_x_130) ;  /* 0x0000000000049947 */ /* 0x001ff00003800000 */
[----:B------:R0:W5:Y:S02]  /*5950*/  LDG.E.LTC128B R19, desc[UR14][R142.64] ;  /* 0x0000000e8e137981 */ /* 0x000164000c1e1920 */
.L_x_130:
[----:B------:R-:W-:Y:S05]  /*5960*/  BSYNC B1 ;  /* 0x0000000000017941 */ /* 0x000fea0003800000 */
.L_x_129:
[-C--:B0-----:R-:W-:Y:S01]  /*5970*/  IMAD.WIDE.U32 R142, R9, R154.reuse, R220 ;  /* 0x0000009a098e7225 */ /* 0x081fe200078e00dc */
[----:B------:R-:W-:Y:S01]  /*5980*/  IADD3 R218, P5, R216, R154, RZ ;  /* 0x0000009ad8da7210 */ /* 0x000fe20007fbe0ff */
[----:B------:R-:W-:Y:S01]  /*5990*/  BSSY B1, `(.L_x_131) ;  /* 0x0000010000017945 */ /* 0x000fe20003800000 */
[----:B------:R-:W-:-:S03]  /*59a0*/  IADD3 R222, P4, R156, R142, RZ ;  /* 0x0000008e9cde7210 */ /* 0x000fc60007f9e0ff */
[----:B------:R-:W-:Y:S01]  /*59b0*/  IMAD.X R219, R219, 0x1, R155, P5 ;  /* 0x00000001dbdb7824 */ /* 0x000fe200028e069b */
[----:B------:R-:W-:Y:S01]  /*59c0*/  IADD3.X R223, R157, R7, R143, P4, !PT ;  /* 0x000000079ddf7210 */ /* 0x000fe200027fe48f */
[----:B-----5:R-:W-:Y:S01]  /*59d0*/  FMUL R143, R19, R14 ;  /* 0x0000000e138f7220 */ /* 0x020fe20000400000 */
[----:B------:R-:W-:-:S03]  /*59e0*/  IADD3 R216, P4, R18, R210, RZ ;  /* 0x000000d212d87210 */ /* 0x000fc60007f9e0ff */
[----:B------:R-:W-:Y:S01]  /*59f0*/  FFMA R225, R144, R15, R143 ;  /* 0x0000000f90e17223 */ /* 0x000fe2000000008f */
[----:B------:R-:W-:Y:S01]  /*5a00*/  IADD3 R143, P5, R218, R152, RZ ;  /* 0x00000098da8f7210 */ /* 0x000fe20007fbe0ff */
[----:B------:R-:W-:Y:S01]  /*5a10*/  IMAD.X R217, R17, 0x1, R211, P4 ;  /* 0x0000000111d97824 */ /* 0x000fe200020e06d3 */
[----:B------:R-:W-:-:S03]  /*5a20*/  ISETP.GT.AND P4, PT, R11, 0x71, P2 ;  /* 0x000000710b00780c */ /* 0x000fc60001784270 */
[----:B------:R-:W-:Y:S01]  /*5a30*/  IMAD.X R144, R219, 0x1, R23, P5 ;  /* 0x00000001db907824 */ /* 0x000fe200028e0617 */
[----:B------:R0:W-:Y:S01]  /*5a40*/  @P1 STG.E desc[UR14][R216.64], R225 ;  /* 0x000000e1d8001986 */ /* 0x0001e2000c10190e */
[----:B------:R-:W-:-:S04]  /*5a50*/  LEA R142, P5, R143, UR10, 0x2 ;  /* 0x0000000a8f8e7c11 */ /* 0x000fc8000f8a10ff */
[----:B------:R-:W-:-:S04]  /*5a60*/  LEA.HI.X R143, R143, UR11, R144, 0x2, P5 ;  /* 0x0000000b8f8f7c11 */ /* 0x000fc8000a8f1490 */
[----:B------:R-:W-:Y:S05]  /*5a70*/  @!P4 BRA `(.L_x_132) ;  /* 0x000000000004c947 */ /* 0x000fea0003800000 */
[----:B------:R0:W5:Y:S02]  /*5a80*/  LDG.E.LTC128B R19, desc[UR14][R142.64] ;  /* 0x0000000e8e137981 */ /* 0x000164000c1e1920 */
.L_x_132:
[----:B------:R-:W-:Y:S05]  /*5a90*/  BSYNC B1 ;  /* 0x0000000000017941 */ /* 0x000fea0003800000 */
.L_x_131:
[----:B------:R-:W-:Y:S01]  /*5aa0*/  IMAD.WIDE.U32 R222, R5, UR8, R222 ;  /* 0x0000000805de7c25 */ /* 0x000fe2000f8e00de */
[----:B------:R-:W-:Y:S01]  /*5ab0*/  ISETP.GT.AND P5, PT, R11, 0x70, P0 ;  /* 0x000000700b00780c */ /* 0x000fe200007a4270 */
[----:B------:R-:W-:Y:S02]  /*5ac0*/  BSSY B1, `(.L_x_133) ;  /* 0x000000c000017945 */ /* 0x000fe40003800000 */
[----:B0-----:R-:W-:Y:S01]  /*5ad0*/  IMAD.IADD R143, R8, 0x1, R223 ;  /* 0x00000001088f7824 */ /* 0x001fe200078e02df */
[----:B------:R-:W-:Y:S01]  /*5ae0*/  LEA R142, P1, R222, UR10, 0x2 ;  /* 0x0000000ade8e7c11 */ /* 0x000fe2000f8210ff */
[----:B------:R-:W-:-:S03]  /*5af0*/  IMAD.WIDE.U32 R212, R154, 0x7, R212 ;  /* 0x000000079ad47825 */ /* 0x000fc600078e00d4 */
[----:B------:R-:W-:Y:S01]  /*5b00*/  LEA.HI.X R143, R222, UR11, R143, 0x2, P1 ;  /* 0x0000000bde8f7c11 */ /* 0x000fe200088f148f */
[----:B-----5:R-:W-:Y:S01]  /*5b10*/  FMUL R222, R19, R14 ;  /* 0x0000000e13de7220 */ /* 0x020fe20000400000 */
[----:B------:R-:W-:-:S03]  /*5b20*/  IADD3 R144, P1, R18, R140, RZ ;  /* 0x0000008c12907210 */ /* 0x000fc60007f3e0ff */
[----:B------:R-:W-:Y:S02]  /*5b30*/  FFMA R223, R145, R15, R222 ;  /* 0x0000000f91df7223 */ /* 0x000fe400000000de */
[----:B------:R-:W-:-:S05]  /*5b40*/  IMAD.X R145, R17, 0x1, R141, P1 ;  /* 0x0000000111917824 */ /* 0x000fca00008e068d */
[----:B------:R0:W-:Y:S01]  /*5b50*/  @P4 STG.E desc[UR14][R144.64], R223 ;  /* 0x000000df90004986 */ /* 0x0001e2000c10190e */
[----:B------:R-:W-:Y:S05]  /*5b60*/  @!P5 BRA `(.L_x_134) ;  /* 0x000000000004d947 */ /* 0x000fea0003800000 */
[----:B------:R0:W5:Y:S02]  /*5b70*/  LDG.E.LTC128B R19, desc[UR14][R142.64+0x20] ;  /* 0x0000200e8e137981 */ /* 0x000164000c1e1920 */
.L_x_134:
[----:B------:R-:W-:Y:S05]  /*5b80*/  BSYNC B1 ;  /* 0x0000000000017941 */ /* 0x000fea0003800000 */
.L_x_133:
[----:B------:R-:W-:Y:S01]  /*5b90*/  IADD3 R224, P1, R212, R154, RZ ;  /* 0x0000009ad4e07210 */ /* 0x000fe20007f3e0ff */
[----:B0----5:R-:W-:Y:S01]  /*5ba0*/  FMUL R223, R19, R14 ;  /* 0x0000000e13df7220 */ /* 0x021fe20000400000 */
[----:B------:R-:W-:Y:S02]  /*5bb0*/  BSSY B1, `(.L_x_135) ;  /* 0x000000e000017945 */ /* 0x000fe40003800000 */
[----:B------:R-:W-:Y:S01]  /*5bc0*/  IADD3.X R225, R155, R16, R213, P1, !PT ;  /* 0x000000109be17210 */ /* 0x000fe20000ffe4d5 */
[----:B------:R-:W-:Y:S02]  /*5bd0*/  FFMA R227, R146, R15, R223 ;  /* 0x0000000f92e37223 */ /* 0x000fe400000000df */
[----:B------:R-:W-:-:S03]  /*5be0*/  IMAD.WIDE.U32 R212, R9, R154, R224 ;  /* 0x0000009a09d47225 */ /* 0x000fc600078e00e0 */
[----:B------:R0:W-:Y:S01]  /*5bf0*/  @P5 STG.E desc[UR14][R216.64+0x20], R227 ;  /* 0x000020e3d8005986 */ /* 0x0001e2000c10190e */
[----:B------:R-:W-:-:S04]  /*5c00*/  IADD3 R222, P1, R156, R212, RZ ;  /* 0x000000d49cde7210 */ /* 0x000fc80007f3e0ff */
[----:B------:R-:W-:-:S03]  /*5c10*/  IADD3.X R223, R157, R7, R213, P1, !PT ;  /* 0x000000079ddf7210 */ /* 0x000fc60000ffe4d5 */
[----:B------:R-:W-:-:S04]  /*5c20*/  IMAD.WIDE.U32 R222, R5, UR8, R222 ;  /* 0x0000000805de7c25 */ /* 0x000fc8000f8e00de */
[----:B------:R-:W-:Y:S01]  /*5c30*/  IMAD.IADD R213, R8, 0x1, R223 ;  /* 0x0000000108d57824 */ /* 0x000fe200078e02df */
[----:B------:R-:W-:-:S04]  /*5c40*/  LEA R212, P1, R222, UR10, 0x2 ;  /* 0x0000000aded47c11 */ /* 0x000fc8000f8210ff */
[----:B------:R-:W-:Y:S02]  /*5c50*/  LEA.HI.X R213, R222, UR11, R213, 0x2, P1 ;  /* 0x0000000bded57c11 */ /* 0x000fe400088f14d5 */
[----:B------:R-:W-:-:S13]  /*5c60*/  ISETP.GT.AND P1, PT, R11, 0x71, P0 ;  /* 0x000000710b00780c */ /* 0x000fda0000724270 */
[----:B0-----:R-:W-:Y:S05]  /*5c70*/  @!P1 BRA `(.L_x_136) ;  /* 0x0000000000049947 */ /* 0x001fea0003800000 */
[----:B------:R0:W5:Y:S02]  /*5c80*/  LDG.E.LTC128B R19, desc[UR14][R212.64+0x20] ;  /* 0x0000200ed4137981 */ /* 0x000164000c1e1920 */
.L_x_136:
[----:B------:R-:W-:Y:S05]  /*5c90*/  BSYNC B1 ;  /* 0x0000000000017941 */ /* 0x000fea0003800000 */
.L_x_135:
[----:B-----5:R-:W-:Y:S01]  /*5ca0*/  FMUL R22, R19, R14 ;  /* 0x0000000e13167220 */ /* 0x020fe20000400000 */
[C---:B------:R-:W-:Y:S01]  /*5cb0*/  IMAD.WIDE.U32 R220, R154.reuse, 0x7, R220 ;  /* 0x000000079adc7825 */ /* 0x040fe200078e00dc */
[----:B------:R-:W-:Y:S03]  /*5cc0*/  BSSY B1, `(.L_x_137) ;  /* 0x000001a000017945 */ /* 0x000fe60003800000 */
[----:B------:R-:W-:Y:S01]  /*5cd0*/  FFMA R223, R147, R15, R22 ;  /* 0x0000000f93df7223 */ /* 0x000fe20000000016 */
[----:B------:R-:W-:Y:S01]  /*5ce0*/  IMAD.WIDE.U32 R218, R154, 0x7, R218 ;  /* 0x000000079ada7825 */ /* 0x000fe200078e00da */
[----:B------:R-:W-:-:S03]  /*5cf0*/  IADD3 R146, P6, R220, R154, RZ ;  /* 0x0000009adc927210 */ /* 0x000fc60007fde0ff */
[----:B------:R-:W-:Y:S01]  /*5d00*/  IMAD.WIDE.U32 R224, R154, 0x7, R224 ;  /* 0x000000079ae07825 */ /* 0x000fe200078e00e0 */
[----:B------:R0:W-:Y:S01]  /*5d10*/  @P1 STG.E desc[UR14][R144.64+0x20], R223 ;  /* 0x000020df90001986 */ /* 0x0001e2000c10190e */
[C---:B------:R-:W-:Y:S02]  /*5d20*/  IADD3 R22, P1, R152.reuse, R218, RZ ;  /* 0x000000da98167210 */ /* 0x040fe40007f3e0ff */
[----:B------:R-:W-:Y:S01]  /*5d30*/  IADD3 R152, P4, P5, R152, R154, R218 ;  /* 0x0000009a98987210 */ /* 0x000fe20007d9e0da */
[----:B------:R-:W-:Y:S01]  /*5d40*/  IMAD.IADD R153, R16, 0x1, R219 ;  /* 0x0000000110997824 */ /* 0x000fe200078e02db */
[----:B------:R-:W-:Y:S02]  /*5d50*/  IADD3.X R147, R155, R16, R221, P6, !PT ;  /* 0x000000109b937210 */ /* 0x000fe400037fe4dd */
[-C--:B------:R-:W-:Y:S01]  /*5d60*/  IADD3 R218, P6, R224, R154.reuse, RZ ;  /* 0x0000009ae0da7210 */ /* 0x080fe20007fde0ff */
[----:B------:R-:W-:-:S03]  /*5d70*/  IMAD.WIDE.U32 R146, R9, R154, R146 ;  /* 0x0000009a09927225 */ /* 0x000fc600078e0092 */
[----:B------:R-:W-:Y:S02]  /*5d80*/  IADD3.X R219, R155, R16, R225, P6, !PT ;  /* 0x000000109bdb7210 */ /* 0x000fe400037fe4e1 */
[----:B------:R-:W-:Y:S01]  /*5d90*/  IADD3 R146, P6, R156, R146, RZ ;  /* 0x000000929c927210 */ /* 0x000fe20007fde0ff */
[----:B------:R-:W-:-:S03]  /*5da0*/  IMAD.WIDE.U32 R218, R9, R154, R218 ;  /* 0x0000009a09da7225 */ /* 0x000fc600078e00da */
[----:B------:R-:W-:Y:S02]  /*5db0*/  IADD3.X R147, R157, R7, R147, P6, !PT ;  /* 0x000000079d937210 */ /* 0x000fe400037fe493 */
[----:B------:R-:W-:-:S04]  /*5dc0*/  IADD3 R156, P6, R156, R218, RZ ;  /* 0x000000da9c9c7210 */ /* 0x000fc80007fde0ff */
[----:B------:R-:W-:Y:S01]  /*5dd0*/  IADD3.X R157, R157, R7, R219, P6, !PT ;  /* 0x000000079d9d7210 */ /* 0x000fe200037fe4db */
[----:B------:R-:W-:Y:S01]  /*5de0*/  IMAD.MOV.U32 R7, RZ, RZ, R19 ;  /* 0x000000ffff077224 */ /* 0x000fe200078e0013 */
[----:B------:R-:W-:Y:S01]  /*5df0*/  IADD3.X R219, R23, R155, R153, P4, P5 ;  /* 0x0000009b17db7210 */ /* 0x000fe200027ea499 */
[----:B------:R-:W-:Y:S01]  /*5e00*/  IMAD.X R23, R153, 0x1, R23, P1 ;  /* 0x0000000199177824 */ /* 0x000fe200008e0617 */
[----:B------:R-:W-:Y:S02]  /*5e10*/  ISETP.GT.AND P5, PT, R11, 0x78, P2 ;  /* 0x000000780b00780c */ /* 0x000fe400017a4270 */
[----:B------:R-:W-:-:S04]  /*5e20*/  LEA R154, P1, R22, UR10, 0x2 ;  /* 0x0000000a169a7c11 */ /* 0x000fc8000f8210ff */
[----:B------:R-:W-:-:S07]  /*5e30*/  LEA.HI.X R155, R22, UR11, R23, 0x2, P1 ;  /* 0x0000000b169b7c11 */ /* 0x000fce00088f1417 */
[----:B0-----:R-:W-:Y:S05]  /*5e40*/  @!P5 BRA `(.L_x_138) ;  /* 0x000000000004d947 */ /* 0x001fea0003800000 */
[----:B------:R0:W5:Y:S02]  /*5e50*/  LDG.E.LTC128B R7, desc[UR14][R154.64] ;  /* 0x0000000e9a077981 */ /* 0x000164000c1e1920 */
.L_x_138:
[----:B------:R-:W-:Y:S05]  /*5e60*/  BSYNC B1 ;  /* 0x0000000000017941 */ /* 0x000fea0003800000 */
.L_x_137:
[C---:B------:R-:W-:Y:S01]  /*5e70*/  IADD3 R16, P4, R18.reuse, R144, RZ ;  /* 0x0000009012107210 */ /* 0x040fe20007f9e0ff */
[----:B-----5:R-:W-:Y:S01]  /*5e80*/  FMUL R9, R7, R14 ;  /* 0x0000000e07097220 */ /* 0x020fe20000400000 */
[----:B------:R-:W-:Y:S01]  /*5e90*/  IADD3 R18, P1, R18, R216, RZ ;  /* 0x000000d812127210 */ /* 0x000fe20007f3e0ff */
[----:B------:R-:W-:Y:S01]  /*5ea0*/  BSSY B1, `(.L_x_139) ;  /* 0x000000b000017945 */ /* 0x000fe20003800000 */
[----:B------:R-:W-:Y:S01]  /*5eb0*/  ISETP.GT.AND P2, PT, R11, 0x79, P2 ;  /* 0x000000790b00780c */ /* 0x000fe20001744270 */
[----:B------:R-:W-:Y:S01]  /*5ec0*/  FFMA R9, R148, R15, R9 ;  /* 0x0000000f94097223 */ /* 0x000fe20000000009 */
[----:B------:R-:W-:-:S04]  /*5ed0*/  IMAD.WIDE.U32 R146, R5, UR8, R146 ;  /* 0x0000000805927c25 */ /* 0x000fc8000f8e0092 */
[C---:B------:R-:W-:Y:S01]  /*5ee0*/  IMAD.X R19, R17.reuse, 0x1, R217, P1 ;  /* 0x0000000111137824 */ /* 0x040fe200008e06d9 */
[----:B------:R-:W-:Y:S01]  /*5ef0*/  LEA R22, P1, R152, UR10, 0x2 ;  /* 0x0000000a98167c11 */ /* 0x000fe2000f8210ff */
[----:B------:R-:W-:-:S03]  /*5f00*/  IMAD.X R17, R17, 0x1, R145, P4 ;  /* 0x0000000111117824 */ /* 0x000fc600020e0691 */
[----:B------:R0:W-:Y:S01]  /*5f10*/  @P5 STG.E desc[UR14][R18.64], R9 ;  /* 0x0000000912005986 */ /* 0x0001e2000c10190e */
[----:B------:R-:W-:Y:S01]  /*5f20*/  LEA.HI.X R23, R152, UR11, R219, 0x2, P1 ;  /* 0x0000000b98177c11 */ /* 0x000fe200088f14db */
[----:B------:R-:W-:Y:S07]  /*5f30*/  @!P2 BRA `(.L_x_140) ;  /* 0x000000000004a947 */ /* 0x000fee0003800000 */
[----:B------:R0:W5:Y:S02]  /*5f40*/  LDG.E.LTC128B R7, desc[UR14][R22.64] ;  /* 0x0000000e16077981 */ /* 0x000164000c1e1920 */
.L_x_140:
[----:B------:R-:W-:Y:S05]  /*5f50*/  BSYNC B1 ;  /* 0x0000000000017941 */ /* 0x000fea0003800000 */
.L_x_139:
[----:B-----5:R-:W-:Y:S01]  /*5f60*/  FMUL R148, R7, R14 ;  /* 0x0000000e07947220 */ /* 0x020fe20000400000 */
[----:B------:R-:W-:Y:S01]  /*5f70*/  ISETP.GT.AND P4, PT, R11, 0x78, P0 ;  /* 0x000000780b00780c */ /* 0x000fe20000784270 */
[----:B0-----:R-:W-:Y:S01]  /*5f80*/  IMAD.IADD R9, R8, 0x1, R147 ;  /* 0x0000000108097824 */ /* 0x001fe200078e0293 */
[C---:B------:R-:W-:Y:S01]  /*5f90*/  LEA R22, P1, R146.reuse, UR10, 0x2 ;  /* 0x0000000a92167c11 */ /* 0x040fe2000f8210ff */
[----:B------:R-:W-:Y:S01]  /*5fa0*/  FFMA R149, R149, R15, R148 ;  /* 0x0000000f95957223 */ /* 0x000fe20000000094 */
[----:B------:R-:W-:Y:S01]  /*5fb0*/  BSSY B1, `(.L_x_141) ;  /* 0x0000006000017945 */ /* 0x000fe20003800000 */
[----:B------:R-:W-:Y:S01]  /*5fc0*/  IMAD.WIDE.U32 R156, R5, UR8, R156 ;  /* 0x00000008059c7c25 */ /* 0x000fe2000f8e009c */
[----:B------:R-:W-:Y:S02]  /*5fd0*/  LEA.HI.X R23, R146, UR11, R9, 0x2, P1 ;  /* 0x0000000b92177c11 */ /* 0x000fe400088f1409 */
[----:B------:R0:W-:Y:S05]  /*5fe0*/  @P2 STG.E desc[UR14][R16.64], R149 ;  /* 0x0000009510002986 */ /* 0x0001ea000c10190e */
[----:B------:R-:W-:Y:S05]  /*5ff0*/  @!P4 BRA `(.L_x_142) ;  /* 0x000000000004c947 */ /* 0x000fea0003800000 */
[----:B------:R0:W5:Y:S02]  /*6000*/  LDG.E.LTC128B R7, desc[UR14][R22.64+0x20] ;  /* 0x0000200e16077981 */ /* 0x000164000c1e1920 */
.L_x_142:
[----:B------:R-:W-:Y:S05]  /*6010*/  BSYNC B1 ;  /* 0x0000000000017941 */ /* 0x000fea0003800000 */
.L_x_141:
[----:B-----5:R-:W-:Y:S01]  /*6020*/  FMUL R5, R7, R14 ;  /* 0x0000000e07057220 */ /* 0x020fe20000400000 */
[----:B------:R-:W-:Y:S01]  /*6030*/  ISETP.GT.AND P1, PT, R11, 0x79, P0 ;  /* 0x000000790b00780c */ /* 0x000fe20000724270 */
[----:B------:R-:W-:Y:S01]  /*6040*/  IMAD.IADD R9, R8, 0x1, R157 ;  /* 0x0000000108097824 */ /* 0x000fe200078e029d */
[----:B------:R-:W-:Y:S01]  /*6050*/  LEA R8, P2, R156, UR10, 0x2 ;  /* 0x0000000a9c087c11 */ /* 0x000fe2000f8410ff */
[----:B------:R-:W-:Y:S01]  /*6060*/  FFMA R5, R150, R15, R5 ;  /* 0x0000000f96057223 */ /* 0x000fe20000000005 */
[----:B------:R-:W-:Y:S01]  /*6070*/  BSSY B1, `(.L_x_143) ;  /* 0x0000006000017945 */ /* 0x000fe20003800000 */
[----:B------:R-:W-:Y:S02]  /*6080*/  ISETP.GT.AND P0, PT, R12, 0x80, PT ;  /* 0x000000800c00780c */ /* 0x000fe40003f04270 */
[----:B------:R-:W-:Y:S01]  /*6090*/  LEA.HI.X R9, R156, UR11, R9, 0x2, P2 ;  /* 0x0000000b9c097c11 */ /* 0x000fe200090f1409 */
[----:B------:R0:W-:Y:S05]  /*60a0*/  @P4 STG.E desc[UR14][R18.64+0x20], R5 ;  /* 0x0000200512004986 */ /* 0x0001ea000c10190e */
[----:B------:R-:W-:Y:S05]  /*60b0*/  @!P1 BRA `(.L_x_144) ;  /* 0x0000000000049947 */ /* 0x000fea0003800000 */
[----:B------:R0:W5:Y:S02]  /*60c0*/  LDG.E.LTC128B R7, desc[UR14][R8.64+0x20] ;  /* 0x0000200e08077981 */ /* 0x000164000c1e1920 */
.L_x_144:
[----:B------:R-:W-:Y:S05]  /*60d0*/  BSYNC B1 ;  /* 0x0000000000017941 */ /* 0x000fea0003800000 */
.L_x_143:
[----:B-----5:R-:W-:Y:S01]  /*60e0*/  FMUL R146, R7, R14 ;  /* 0x0000000e07927220 */ /* 0x020fe20000400000 */
[----:B------:R-:W-:Y:S01]  /*60f0*/  ISETP.GT.AND P2, PT, R11, RZ, P0 ;  /* 0x000000ff0b00720c */ /* 0x000fe20000744270 */
[----:B------:R-:W-:Y:S02]  /*6100*/  BSSY B1, `(.L_x_145) ;  /* 0x0000005000017945 */ /* 0x000fe40003800000 */
[----:B------:R-:W-:-:S05]  /*6110*/  FFMA R151, R151, R15, R146 ;  /* 0x0000000f97977223 */ /* 0x000fca0000000092 */
[----:B------:R0:W-:Y:S05]  /*6120*/  @P1 STG.E desc[UR14][R16.64+0x20], R151 ;  /* 0x0000209710001986 */ /* 0x0001ea000c10190e */
[----:B------:R-:W-:Y:S05]  /*6130*/  @!P2 BRA `(.L_x_146) ;  /* 0x000000000004a947 */ /* 0x000fea0003800000 */
[----:B------:R0:W5:Y:S02]  /*6140*/  LDG.E.LTC128B R7, desc[UR14][R158.64+0x200] ;  /* 0x0002000e9e077981 */ /* 0x000164000c1e1920 */
.L_x_146:
[----:B------:R-:W-:Y:S05]  /*6150*/  BSYNC B1 ;  /* 0x0000000000017941 */ /* 0x000fea0003800000 */
.L_x_145:
[----:B0----5:R-:W-:Y:S01]  /*6160*/  FMUL R5, R7, R14 ;  /* 0x0000000e07057220 */ /* 0x021fe20000400000 */
[----:B------:R-:W-:Y:S01]  /*6170*/  ISETP.GT.AND P4, PT, R11, 0x1, P0 ;  /* 0x000000010b00780c */ /* 0x000fe20000784270 */
[----:B------:R-:W-:Y:S01]  /*6180*/  BSSY B1, `(.L_x_147) ;  /* 0x0000006000017945 */ /* 0x000fe20003800000 */
[----:B------:R-:W-:Y:S01]  /*6190*/  ISETP.GT.AND P1, PT, R12, 0x88, PT ;  /* 0x000000880c00780c */ /* 0x000fe20003f24270 */
[----:B------:R-:W-:-:S05]  /*61a0*/  FFMA R5, R24, R15, R5 ;  /* 0x0000000f18057223 */ /* 0x000fca0000000005 */
[----:B------:R0:W-:Y:S05]  /*61b0*/  @P2 STG.E desc[UR14][R20.64+0x200], R5 ;  /* 0x0002000514002986 */ /* 0x0001ea000c10190e */
[----:B------:R-:W-:Y:S05]  /*61c0*/  @!P4 BRA `(.L_x_148) ;  /* 0x000000000004c947 */ /* 0x000fea0003800000 */
[----:B------:R0:W5:Y:S02]  /*61d0*/  LDG.E.LTC128B R7, desc[UR14][R88.64+0x200] ;  /* 0x0002000e58077981 */ /* 0x000164000c1e1920 */
.L_x_148:
[----:B------:R-:W-:Y:S05]  /*61e0*/  BSYNC B1 ;  /* 0x0000000000017941 */ /* 0x000fea0003800000 */
.L_x_147:
[----:B-----5:R-:W-:Y:S01]  /*61f0*/  FMUL R12, R7, R14 ;  /* 0x0000000e070c7220 */ /* 0x020fe20000400000 */
[----:B------:R-:W-:Y:S01]  /*6200*/  ISETP.GT.AND P2, PT, R11, RZ, P1 ;  /* 0x000000ff0b00720c */ /* 0x000fe20000f44270 */
[----:B------:R-:W-:Y:S02]  /*6210*/  BSSY B1, `(.L_x_149) ;  /* 0x0000005000017945 */ /* 0x000fe40003800000 */
[----:B------:R-:W-:-:S05]  /*6220*/  FFMA R25, R25, R15, R12 ;  /* 0x0000000f19197223 */ /* 0x000fca000000000c */
[----:B------:R0:W-:Y:S05]  /*6230*/  @P4 STG.E desc[UR14][R160.64+0x200], R25 ;  /* 0x00020019a0004986 */ /* 0x0001ea000c10190e */
[----:B------:R-:W-:Y:S05]  /*6240*/  @!P2 BRA `(.L_x_150) ;  /* 0x000000000004a947 */ /* 0x000fea0003800000 */
[----:B------:R0:W5:Y:S02]  /*6250*/  LDG.E.LTC128B R7, desc[UR14][R158.64+0x220] ;  /* 0x0002200e9e077981 */ /* 0x000164000c1e1920 */
.L_x_150:
[----:B------:R-:W-:Y:S05]  /*6260*/  BSYNC B1 ;  /* 0x0000000000017941 */ /* 0x000fea0003800000 */
.L_x_149:
[----:B0----5:R-:W-:Y:S01]  /*6270*/  FMUL R5, R7, R14 ;  /* 0x0000000e07057220 */ /* 0x021fe20000400000 */
[----:B------:R-:W-:Y:S01]  /*6280*/  ISETP.GT.AND P4, PT, R11, 0x1, P1 ;  /* 0x000000010b00780c */ /* 0x000fe20000f84270 */
[----:B------:R-:W-:Y:S02]  /*6290*/  BSSY B1, `(.L_x_151) ;  /* 0x0000005000017945 */ /* 0x000fe40003800000 */
[----:B------:R-:W-:-:S05]  /*62a0*/  FFMA R5, R26, R15, R5 ;  /* 0x0000000f1a057223 */ /* 0x000fca0000000005 */
[----:B------:R0:W-:Y:S05]  /*62b0*/  @P2 STG.E desc[UR14][R20.64+0x220], R5 ;  /* 0x0002200514002986 */ /* 0x0001ea000c10190e */
[----:B------:R-:W-:Y:S05]  /*62c0*/  @!P4 BRA `(.L_x_152) ;  /* 0x000000000004c947 */ /* 0x000fea0003800000 */
[----:B------:R0:W5:Y:S02]  /*62d0*/  LDG.E.LTC128B R7, desc[UR14][R88.64+0x220] ;  /* 0x0002200e58077981 */ /* 0x000164000c1e1920 */
.L_x_152:
[----:B------:R-:W-:Y:S05]  /*62e0*/  BSYNC B1 ;  /* 0x0000000000017941 */ /* 0x000fea0003800000 */
.L_x_151:
[----:B-----5:R-:W-:Y:S01]  /*62f0*/  FMUL R12, R7, R14 ;  /* 0x0000000e070c7220 */ /* 0x020fe20000400000 */
[----:B------:R-:W-:Y:S01]  /*6300*/  ISETP.GT.AND P2, PT, R11, 0x8, P0 ;  /* 0x000000080b00780c */ /* 0x000fe20000744270 */
[----:B------:R-:W-:Y:S02]  /*6310*/  BSSY B1, `(.L_x_153) ;  /* 0x0000005000017945 */ /* 0x000fe40003800000 */
[----:B------:R-:W-:-:S05]  /*6320*/  FFMA R27, R27, R15, R12 ;  /* 0x0000000f1b1b7223 */ /* 0x000fca000000000c */
[----:B------:R0:W-:Y:S05]  /*6330*/  @P4 STG.E desc[UR14][R160.64+0x220], R27 ;  /* 0x0002201ba0004986 */ /* 0x0001ea000c10190e */
[----:B------:R-:W-:Y:S05]  /*6340*/  @!P2 BRA `(.L_x_154) ;  /* 0x000000000004a947 */ /* 0x000fea0003800000 */
[----:B------:R0:W5:Y:S02]  /*6350*/  LDG.E.LTC128B R7, desc[UR14][R90.64+0x200] ;  /* 0x0002000e5a077981 */ /* 0x000164000c1e1920 */
.L_x_154:
[----:B------:R-:W-:Y:S05]  /*6360*/  BSYNC B1 ;  /* 0x0000000000017941 */ /* 0x000fea0003800000 */
.L_x_153:
[----:B0----5:R-:W-:Y:S01]  /*6370*/  FMUL R5, R7, R14 ;  /* 0x0000000e07057220 */ /* 0x021fe20000400000 */
[----:B------:R-:W-:Y:S01]  /*6380*/  ISETP.GT.AND P4, PT, R11, 0x9, P0 ;  /* 0x000000090b00780c */ /* 0x000fe20000784270 */
[----:B------:R-:W-:Y:S02]  /*6390*/  BSSY B1, `(.L_x_155) ;  /* 0x0000005000017945 */ /* 0x000fe40003800000 */
[----:B------:R-:W-:-:S05]  /*63a0*/  FFMA R5, R28, R15, R5 ;  /* 0x0000000f1c057223 */ /* 0x000fca0000000005 */
[----:B------:R0:W-:Y:S05]  /*63b0*/  @P2 STG.E desc[UR14][R162.64+0x200], R5 ;  /* 0x00020005a2002986 */ /* 0x0001ea000c10190e */
[----:B------:R-:W-:Y:S05]  /*63c0*/  @!P4 BRA `(.L_x_156) ;  /* 0x000000000004c947 */ /* 0x000fea0003800000 */
[----:B------:R0:W5:Y:S02]  /*63d0*/  LDG.E.LTC128B R7, desc[UR14][R164.64+0x200] ;  /* 0x0002000ea4077981 */ /* 0x000164000c1e1920 */
.L_x_156:
[----:B------:R-:W-:Y:S05]  /*63e0*/  BSYNC B1 ;  /* 0x0000000000017941 */ /* 0x000fea0003800000 */
.L_x_155:
[----:B-----5:R-:W-:Y:S01]  /*63f0*/  FMUL R12, R7, R14 ;  /* 0x0000000e070c7220 */ /* 0x020fe20000400000 */
[----:B------:R-:W-:Y:S01]  /*6400*/  ISETP.GT.AND P2, PT, R11, 0x8, P1 ;  /* 0x000000080b00780c */ /* 0x000fe20000f44270 */
[----:B------:R-:W-:Y:S02]  /*6410*/  BSSY B1, `(.L_x_157) ;  /* 0x0000005000017945 */ /* 0x000fe40003800000 */
[----:B------:R-:W-:-:S05]  /*6420*/  FFMA R29, R29, R15, R12 ;  /* 0x0000000f1d1d7223 */ /* 0x000fca000000000c */
[----:B------:R0:W-:Y:S05]  /*6430*/  @P4 STG.E desc[UR14][R166.64+0x200], R29 ;  /* 0x0002001da6004986 */ /* 0x0001ea000c10190e */
[----:B------:R-:W-:Y:S05]  /*6440*/  @!P2 BRA `(.L_x_158) ;  /* 0x000000000004a947 */ /* 0x000fea0003800000 */
[----:B------:R0:W5:Y:S02]  /*6450*/  LDG.E.LTC128B R7, desc[UR14][R90.64+0x220] ;  /* 0x0002200e5a077981 */ /* 0x000164000c1e1920 */
.L_x_158:
[----:B------:R-:W-:Y:S05]  /*6460*/  BSYNC B1 ;  /* 0x0000000000017941 */ /* 0x000fea0003800000 */
.L_x_157:
[----:B0----5:R-:W-:Y:S01]  /*6470*/  FMUL R5, R7, R14 ;  /* 0x0000000e07057220 */ /* 0x021fe20000400000 */
[----:B------:R-:W-:Y:S01]  /*6480*/  ISETP.GT.AND P4, PT, R11, 0x9, P1 ;  /* 0x000000090b00780c */ /* 0x000fe20000f84270 */
[----:B------:R-:W-:Y:S02]  /*6490*/  BSSY B1, `(.L_x_159) ;  /* 0x0000005000017945 */ /* 0x000fe40003800000 */
[----:B------:R-:W-:-:S05]  /*64a0*/  FFMA R5, R30, R15, R5 ;  /* 0x0000000f1e057223 */ /* 0x000fca0000000005 */
[----:B------:R0:W-:Y:S05]  /*64b0*/  @P2 STG.E desc[UR14][R162.64+0x220], R5 ;  /* 0x00022005a2002986 */ /* 0x0001ea000c10190e */
[----:B------:R-:W-:Y:S05]  /*64c0*/  @!P4 BRA `(.L_x_160) ;  /* 0x000000000004c947 */ /* 0x000fea0003800000 */
[----:B------:R0:W5:Y:S02]  /*64d0*/  LDG.E.LTC128B R7, desc[UR14][R164.64+0x220] ;  /* 0x0002200ea4077981 */ /* 0x000164000c1e1920 */
.L_x_160:
[----:B------:R-:W-:Y:S05]  /*64e0*/  BSYNC B1 ;  /* 0x0000000000017941 */ /* 0x000fea0003800000 */
.L_x_159:
[----:B-----5:R-:W-:Y:S01]  /*64f0*/  FMUL R12, R7, R14 ;  /* 0x0000000e070c7220 */ /* 0x020fe20000400000 */
[----:B------:R-:W-:Y:S01]  /*6500*/  ISETP.GT.AND P2, PT, R11, 0x10, P0 ;  /* 0x000000100b00780c */ /* 0x000fe20000744270 */
[----:B------:R-:W-:Y:S02]  /*6510*/  BSSY B1, `(.L_x_161) ;  /* 0x0000005000017945 */ /* 0x000fe40003800000 */
[----:B------:R-:W-:-:S05]  /*6520*/  FFMA R31, R31, R15, R12 ;  /* 0x0000000f1f1f7223 */ /* 0x000fca000000000c */
[----:B------:R0:W-:Y:S05]  /*6530*/  @P4 STG.E desc[UR14][R166.64+0x220], R31 ;  /* 0x0002201fa6004986 */ /* 0x0001ea000c10190e */
[----:B------:R-:W-:Y:S05]  /*6540*/  @!P2 BRA `(.L_x_162) ;  /* 0x000000000004a947 */ /* 0x000fea0003800000 */
[----:B------:R0:W5:Y:S02]  /*6550*/  LDG.E.LTC128B R7, desc[UR14][R96.64+0x200] ;  /* 0x0002000e60077981 */ /* 0x000164000c1e1920 */
.L_x_162:
[----:B------:R-:W-:Y:S05]  /*6560*/  BSYNC B1 ;  /* 0x0000000000017941 */ /* 0x000fea0003800000 */
.L_x_161:
[----:B0----5:R-:W-:Y:S01]  /*6570*/  FMUL R5, R7, R14 ;  /* 0x0000000e07057220 */ /* 0x021fe20000400000 */
[----:B------:R-:W-:Y:S01]  /*6580*/  ISETP.GT.AND P4, PT, R11, 0x11, P0 ;  /* 0x000000110b00780c */ /* 0x000fe20000784270 */
[----:B------:R-:W-:Y:S02]  /*6590*/  BSSY B1, `(.L_x_163) ;  /* 0x0000005000017945 */ /* 0x000fe40003800000 */
[----:B------:R-:W-:-:S05]  /*65a0*/  FFMA R5, R32, R15, R5 ;  /* 0x0000000f20057223 */ /* 0x000fca0000000005 */
[----:B------:R0:W-:Y:S05]  /*65b0*/  @P2 STG.E desc[UR14][R92.64+0x200], R5 ;  /* 0x000200055c002986 */ /* 0x0001ea000c10190e */
[----:B------:R-:W-:Y:S05]  /*65c0*/  @!P4 BRA `(.L_x_164) ;  /* 0x000000000004c947 */ /* 0x000fea0003800000 */
[----:B------:R0:W5:Y:S02]  /*65d0*/  LDG.E.LTC128B R7, desc[UR14][R94.64+0x200] ;  /* 0x0002000e5e077981 */ /* 0x000164000c1e1920 */
.L_x_164:
[----:B------:R-:W-:Y:S05]  /*65e0*/  BSYNC B1 ;  /* 0x0000000000017941 */ /* 0x000fea0003800000 */
.L_x_163:
[----:B-----5:R-:W-:Y:S01]  /*65f0*/  FMUL R12, R7, R14 ;  /* 0x0000000e070c7220 */ /* 0x020fe20000400000 */
[----:B------:R-:W-:Y:S01]  /*6600*/  ISETP.GT.AND P2, PT, R11, 0x10, P1 ;  /* 0x000000100b00780c */ /* 0x000fe20000f44270 */
[----:B------:R-:W-:Y:S02]  /*6610*/  BSSY B1, `(.L_x_165) ;  /* 0x0000005000017945 */ /* 0x000fe40003800000 */
[----:B------:R-:W-:-:S05]  /*6620*/  FFMA R33, R33, R15, R12 ;  /* 0x0000000f21217223 */ /* 0x000fca000000000c */
[----:B------:R0:W-:Y:S05]  /*6630*/  @P4 STG.E desc[UR14][R168.64+0x200], R33 ;  /* 0x00020021a8004986 */ /* 0x0001ea000c10190e */
[----:B------:R-:W-:Y:S05]  /*6640*/  @!P2 BRA `(.L_x_166) ;  /* 0x000000000004a947 */ /* 0x000fea0003800000 */
[----:B------:R0:W5:Y:S02]  /*6650*/  LDG.E.LTC128B R7, desc[UR14][R96.64+0x220] ;  /* 0x0002200e60077981 */ /* 0x000164000c1e1920 */
.L_x_166:
[----:B------:R-:W-:Y:S05]  /*6660*/  BSYNC B1 ;  /* 0x0000000000017941 */ /* 0x000fea0003800000 */
.L_x_165:
[----:B0----5:R-:W-:Y:S01]  /*6670*/  FMUL R5, R7, R14 ;  /* 0x0000000e07057220 */ /* 0x021fe20000400000 */
[----:B------:R-:W-:Y:S01]  /*6680*/  ISETP.GT.AND P4, PT, R11, 0x11, P1 ;  /* 0x000000110b00780c */ /* 0x000fe20000f84270 */
[----:B------:R-:W-:Y:S02]  /*6690*/  BSSY B1, `(.L_x_167) ;  /* 0x0000005000017945 */ /* 0x000fe40003800000 */
[----:B------:R-:W-:-:S05]  /*66a0*/  FFMA R5, R34, R15, R5 ;  /* 0x0000000f22057223 */ /* 0x000fca0000000005 */
[----:B------:R0:W-:Y:S05]  /*66b0*/  @P2 STG.E desc[UR14][R92.64+0x220], R5 ;  /* 0x000220055c002986 */ /* 0x0001ea000c10190e */
[----:B------:R-:W-:Y:S05]  /*66c0*/  @!P4 BRA `(.L_x_168) ;  /* 0x000000000004c947 */ /* 0x000fea0003800000 */
[----:B------:R0:W5:Y:S02]  /*66d0*/  LDG.E.LTC128B R7, desc[UR14][R94.64+0x220] ;  /* 0x0002200e5e077981 */ /* 0x000164000c1e1920 */
.L_x_168:
[----:B------:R-:W-:Y:S05]  /*66e0*/  BSYNC B1 ;  /* 0x0000000000017941 */ /* 0x000fea0003800000 */
.L_x_167:
[----:B-----5:R-:W-:Y:S01]  /*66f0*/  FMUL R12, R7, R14 ;  /* 0x0000000e070c7220 */ /* 0x020fe20000400000 */
[----:B------:R-:W-:Y:S01]  /*6700*/  ISETP.GT.AND P2, PT, R11, 0x18, P0 ;  /* 0x000000180b00780c */ /* 0x000fe20000744270 */
[----:B------:R-:W-:Y:S02]  /*6710*/  BSSY B1, `(.L_x_169) ;  /* 0x0000005000017945 */ /* 0x000fe40003800000 */
[----:B------:R-:W-:-:S05]  /*6720*/  FFMA R35, R35, R15, R12 ;  /* 0x0000000f23237223 */ /* 0x000fca000000000c */
[----:B------:R0:W-:Y:S05]  /*6730*/  @P4 STG.E desc[UR14][R168.64+0x220], R35 ;  /* 0x00022023a8004986 */ /* 0x0001ea000c10190e */
[----:B------:R-:W-:Y:S05]  /*6740*/  @!P2 BRA `(.L_x_170) ;  /* 0x000000000004a947 */ /* 0x000fea0003800000 */
[----:B------:R0:W5:Y:S02]  /*6750*/  LDG.E.LTC128B R7, desc[UR14][R98.64+0x200] ;  /* 0x0002000e62077981 */ /* 0x000164000c1e1920 */
.L_x_170:
[----:B------:R-:W-:Y:S05]  /*6760*/  BSYNC B1 ;  /* 0x0000000000017941 */ /* 0x000fea0003800000 */
.L_x_169:
[----:B0----5:R-:W-:Y:S01]  /*6770*/  FMUL R5, R7, R14 ;  /* 0x0000000e07057220 */ /* 0x021fe20000400000 */
[----:B------:R-:W-:Y:S01]  /*6780*/  ISETP.GT.AND P4, PT, R11, 0x19, P0 ;  /* 0x000000190b00780c */ /* 0x000fe20000784270 */
[----:B------:R-:W-:Y:S02]  /*6790*/  BSSY B1, `(.L_x_171) ;  /* 0x0000005000017945 */ /* 0x000fe40003800000 */
[----:B------:R-:W-:-:S05]  /*67a0*/  FFMA R5, R36, R15, R5 ;  /* 0x0000000f24057223 */ /* 0x000fca0000000005 */
[----:B------:R0:W-:Y:S05]  /*67b0*/  @P2 STG.E desc[UR14][R172.64+0x200], R5 ;  /* 0x00020005ac002986 */ /* 0x0001ea000c10190e */
[----:B------:R-:W-:Y:S05]  /*67c0*/  @!P4 BRA `(.L_x_172) ;  /* 0x000000000004c947 */ /* 0x000fea0003800000 */
[----:B------:R0:W5:Y:S02]  /*67d0*/  LDG.E.LTC128B R7, desc[UR14][R100.64+0x200] ;  /* 0x0002000e64077981 */ /* 0x000164000c1e1920 */
.L_x_172:
[----:B------:R-:W-:Y:S05]  /*67e0*/  BSYNC B1 ;  /* 0x0000000000017941 */ /* 0x000fea0003800000 */
.L_x_171:
[----:B-----5:R-:W-:Y:S01]  /*67f0*/  FMUL R12, R7, R14 ;  /* 0x0000000e070c7220 */ /* 0x020fe20000400000 */
[----:B------:R-:W-:Y:S01]  /*6800*/  ISETP.GT.AND P2, PT, R11, 0x18, P1 ;  /* 0x000000180b00780c */ /* 0x000fe20000f44270 */
[----:B------:R-:W-:Y:S02]  /*6810*/  BSSY B1, `(.L_x_173) ;  /* 0x0000005000017945 */ /* 0x000fe40003800000 */
[----:B------:R-:W-:-:S05]  /*6820*/  FFMA R37, R37, R15, R12 ;  /* 0x0000000f25257223 */ /* 0x000fca000000000c */
[----:B------:R0:W-:Y:S05]  /*6830*/  @P4 STG.E desc[UR14][R170.64+0x200], R37 ;  /* 0x00020025aa004986 */ /* 0x0001ea000c10190e */
[----:B------:R-:W-:Y:S05]  /*6840*/  @!P2 BRA `(.L_x_174) ;  /* 0x000000000004a947 */ /* 0x000fea0003800000 */
[----:B------:R0:W5:Y:S02]  /*6850*/  LDG.E.LTC128B R7, desc[UR14][R98.64+0x220] ;  /* 0x0002200e62077981 */ /* 0x000164000c1e1920 */
.L_x_174:
[----:B------:R-:W-:Y:S05]  /*6860*/  BSYNC B1 ;  /* 0x0000000000017941 */ /* 0x000fea0003800000 */
.L_x_173:
[----:B0----5:R-:W-:Y:S01]  /*6870*/  FMUL R5, R7, R14 ;  /* 0x0000000e07057220 */ /* 0x021fe20000400000 */
[----:B------:R-:W-:Y:S01]  /*6880*/  ISETP.GT.AND P4, PT, R11, 0x19, P1 ;  /* 0x000000190b00780c */ /* 0x000fe20000f84270 */
[----:B------:R-:W-:Y:S02]  /*6890*/  BSSY B1, `(.L_x_175) ;  /* 0x0000005000017945 */ /* 0x000fe40003800000 */
[----:B------:R-:W-:-:S05]  /*68a0*/  FFMA R5, R38, R15, R5 ;  /* 0x0000000f26057223 */ /* 0x000fca0000000005 */
[----:B------:R0:W-:Y:S05]  /*68b0*/  @P2 STG.E desc[UR14][R172.64+0x220], R5 ;  /* 0x00022005ac002986 */ /* 0x0001ea000c10190e */
[----:B------:R-:W-:Y:S05]  /*68c0*/  @!P4 BRA `(.L_x_176) ;  /* 0x000000000004c947 */ /* 0x000fea0003800000 */
[----:B------:R0:W5:Y:S02]  /*68d0*/  LDG.E.LTC128B R7, desc[UR14][R100.64+0x220] ;  /* 0x0002200e64077981 */ /* 0x000164000c1e1920 */
.L_x_176:
[----:B------:R-:W-:Y:S05]  /*68e0*/  BSYNC B1 ;  /* 0x0000000000017941 */ /* 0x000fea0003800000 */
.L_x_175:
[----:B-----5:R-:W-:Y:S01]  /*68f0*/  FMUL R12, R7, R14 ;  /* 0x0000000e070c7220 */ /* 0x020fe20000400000 */
[----:B------:R-:W-:Y:S01]  /*6900*/  ISETP.GT.AND P2, PT, R11, 0x20, P0 ;  /* 0x000000200b00780c */ /* 0x000fe20000744270 */
[----:B------:R-:W-:Y:S02]  /*6910*/  BSSY B1, `(.L_x_177) ;  /* 0x0000005000017945 */ /* 0x000fe40003800000 */
[----:B------:R-:W-:-:S05]  /*6920*/  FFMA R39, R39, R15, R12 ;  /* 0x0000000f27277223 */ /* 0x000fca000000000c */
[----:B------:R0:W-:Y:S05]  /*6930*/  @P4 STG.E desc[UR14][R170.64+0x220], R39 ;  /* 0x00022027aa004986 */ /* 0x0001ea000c10190e */
[----:B------:R-:W-:Y:S05]  /*6940*/  @!P2 BRA `(.L_x_178) ;  /* 0x000000000004a947 */ /* 0x000fea0003800000 */
[----:B------:R0:W5:Y:S02]  /*6950*/  LDG.E.LTC128B R7, desc[UR14][R174.64+0x200] ;  /* 0x0002000eae077981 */ /* 0x000164000c1e1920 */
.L_x_178:
[----:B------:R-:W-:Y:S05]  /*6960*/  BSYNC B1 ;  /* 0x0000000000017941 */ /* 0x000fea0003800000 */
.L_x_177:
[----:B0----5:R-:W-:Y:S01]  /*6970*/  FMUL R5, R7, R14 ;  /* 0x0000000e07057220 */ /* 0x021fe20000400000 */
[----:B------:R-:W-:Y:S01]  /*6980*/  ISETP.GT.AND P4, PT, R11, 0x21, P0 ;  /* 0x000000210b00780c */ /* 0x000fe20000784270 */
[----:B------:R-:W-:Y:S02]  /*6990*/  BSSY B1, `(.L_x_179) ;  /* 0x0000005000017945 */ /* 0x000fe40003800000 */
[----:B------:R-:W-:-:S05]  /*69a0*/  FFMA R5, R40, R15, R5 ;  /* 0x0000000f28057223 */ /* 0x000fca0000000005 */
[----:B------:R0:W-:Y:S05]  /*69b0*/  @P2 STG.E desc[UR14][R102.64+0x200], R5 ;  /* 0x0002000566002986 */ /* 0x0001ea000c10190e */
[----:B------:R-:W-:Y:S05]  /*69c0*/  @!P4 BRA `(.L_x_180) ;  /* 0x000000000004c947 */ /* 0x000fea0003800000 */
[----:B------:R0:W5:Y:S02]  /*69d0*/  LDG.E.LTC128B R7, desc[UR14][R104.64+0x200] ;  /* 0x0002000e68077981 */ /* 0x000164000c1e1920 */
.L_x_180:
[----:B------:R-:W-:Y:S05]  /*69e0*/  BSYNC B1 ;  /* 0x0000000000017941 */ /* 0x000fea0003800000 */
.L_x_179:
[----:B-----5:R-:W-:Y:S01]  /*69f0*/  FMUL R12, R7, R14 ;  /* 0x0000000e070c7220 */ /* 0x020fe20000400000 */
[----:B------:R-:W-:Y:S01]  /*6a00*/  ISETP.GT.AND P2, PT, R11, 0x20, P1 ;  /* 0x000000200b00780c */ /* 0x000fe20000f44270 */
[----:B------:R-:W-:Y:S02]  /*6a10*/  BSSY B1, `(.L_x_181) ;  /* 0x0000005000017945 */ /* 0x000fe40003800000 */
[----:B------:R-:W-:-:S05]  /*6a20*/  FFMA R41, R41, R15, R12 ;  /* 0x0000000f29297223 */ /* 0x000fca000000000c */
[----:B------:R0:W-:Y:S05]  /*6a30*/  @P4 STG.E desc[UR14][R176.64+0x200], R41 ;  /* 0x00020029b0004986 */ /* 0x0001ea000c10190e */
[----:B------:R-:W-:Y:S05]  /*6a40*/  @!P2 BRA `(.L_x_182) ;  /* 0x000000000004a947 */ /* 0x000fea0003800000 */
[----:B------:R0:W5:Y:S02]  /*6a50*/  LDG.E.LTC128B R7, desc[UR14][R174.64+0x220] ;  /* 0x0002200eae077981 */ /* 0x000164000c1e1920 */
.L_x_182:
[----:B------:R-:W-:Y:S05]  /*6a60*/  BSYNC B1 ;  /* 0x0000000000017941 */ /* 0x000fea0003800000 */
.L_x_181:
[----:B0----5:R-:W-:Y:S01]  /*6a70*/  FMUL R5, R7, R14 ;  /* 0x0000000e07057220 */ /* 0x021fe20000400000 */
[----:B------:R-:W-:Y:S01]  /*6a80*/  ISETP.GT.AND P4, PT, R11, 0x21, P1 ;  /* 0x000000210b00780c */ /* 0x000fe20000f84270 */
[----:B------:R-:W-:Y:S02]  /*6a90*/  BSSY B1, `(.L_x_183) ;  /* 0x0000005000017945 */ /* 0x000fe40003800000 */
[----:B------:R-:W-:-:S05]  /*6aa0*/  FFMA R5, R42, R15, R5 ;  /* 0x0000000f2a057223 */ /* 0x000fca0000000005 */
[----:B------:R0:W-:Y:S05]  /*6ab0*/  @P2 STG.E desc[UR14][R102.64+0x220], R5 ;  /* 0x0002200566002986 */ /* 0x0001ea000c10190e */
[----:B------:R-:W-:Y:S05]  /*6ac0*/  @!P4 BRA `(.L_x_184) ;  /* 0x000000000004c947 */ /* 0x000fea0003800000 */
[----:B------:R0:W5:Y:S02]  /*6ad0*/  LDG.E.LTC128B R7, desc[UR14][R104.64+0x220] ;  /* 0x0002200e68077981 */ /* 0x000164000c1e1920 */
.L_x_184:
[----:B------:R-:W-:Y:S05]  /*6ae0*/  BSYNC B1 ;  /* 0x0000000000017941 */ /* 0x000fea0003800000 */
.L_x_183:
[----:B-----5:R-:W-:Y:S01]  /*6af0*/  FMUL R12, R7, R14 ;  /* 0x0000000e070c7220 */ /* 0x020fe20000400000 */
[----:B------:R-:W-:Y:S01]  /*6b00*/  ISETP.GT.AND P2, PT, R11, 0x28, P0 ;  /* 0x000000280b00780c */ /* 0x000fe20000744270 */
[----:B------:R-:W-:Y:S02]  /*6b10*/  BSSY B1, `(.L_x_185) ;  /* 0x0000005000017945 */ /* 0x000fe40003800000 */
[----:B------:R-:W-:-:S05]  /*6b20*/  FFMA R43, R43, R15, R12 ;  /* 0x0000000f2b2b7223 */ /* 0x000fca000000000c */
[----:B------:R0:W-:Y:S05]  /*6b30*/  @P4 STG.E desc[UR14][R176.64+0x220], R43 ;  /* 0x0002202bb0004986 */ /* 0x0001ea000c10190e */
[----:B------:R-:W-:Y:S05]  /*6b40*/  @!P2 BRA `(.L_x_186) ;  /* 0x000000000004a947 */ /* 0x000fea0003800000 */
[----:B------:R0:W5:Y:S02]  /*6b50*/  LDG.E.LTC128B R7, desc[UR14][R178.64+0x200] ;  /* 0x0002000eb2077981 */ /* 0x000164000c1e1920 */
.L_x_186:
[----:B------:R-:W-:Y:S05]  /*6b60*/  BSYNC B1 ;  /* 0x0000000000017941 */ /* 0x000fea0003800000 */
.L_x_185:
[----:B0----5:R-:W-:Y:S01]  /*6b70*/  FMUL R5, R7, R14 ;  /* 0x0000000e07057220 */ /* 0x021fe20000400000 */
[----:B------:R-:W-:Y:S01]  /*6b80*/  ISETP.GT.AND P4, PT, R11, 0x29, P0 ;  /* 0x000000290b00780c */ /* 0x000fe20000784270 */
[----:B------:R-:W-:Y:S02]  /*6b90*/  BSSY B1, `(.L_x_187) ;  /* 0x0000005000017945 */ /* 0x000fe40003800000 */
[----:B------:R-:W-:-:S05]  /*6ba0*/  FFMA R5, R44, R15, R5 ;  /* 0x0000000f2c057223 */ /* 0x000fca0000000005 */
[----:B------:R0:W-:Y:S05]  /*6bb0*/  @P2 STG.E desc[UR14][R106.64+0x200], R5 ;  /* 0x000200056a002986 */ /* 0x0001ea000c10190e */
[----:B------:R-:W-:Y:S05]  /*6bc0*/  @!P4 BRA `(.L_x_188) ;  /* 0x000000000004c947 */ /* 0x000fea0003800000 */
[----:B------:R0:W5:Y:S02]  /*6bd0*/  LDG.E.LTC128B R7, desc[UR14][R108.64+0x200] ;  /* 0x0002000e6c077981 */ /* 0x000164000c1e1920 */
.L_x_188:
[----:B------:R-:W-:Y:S05]  /*6be0*/  BSYNC B1 ;  /* 0x0000000000017941 */ /* 0x000fea0003800000 */
.L_x_187:
[----:B-----5:R-:W-:Y:S01]  /*6bf0*/  FMUL R12, R7, R14 ;  /* 0x0000000e070c7220 */ /* 0x020fe20000400000 */
[----:B------:R-:W-:Y:S01]  /*6c00*/  ISETP.GT.AND P2, PT, R11, 0x28, P1 ;  /* 0x000000280b00780c */ /* 0x000fe20000f44270 */
[----:B------:R-:W-:Y:S02]  /*6c10*/  BSSY B1, `(.L_x_189) ;  /* 0x0000005000017945 */ /* 0x000fe40003800000 */
[----:B------:R-:W-:-:S05]  /*6c20*/  FFMA R45, R45, R15, R12 ;  /* 0x0000000f2d2d7223 */ /* 0x000fca000000000c */
[----:B------:R0:W-:Y:S05]  /*6c30*/  @P4 STG.E desc[UR14][R180.64+0x200], R45 ;  /* 0x0002002db4004986 */ /* 0x0001ea000c10190e */
[----:B------:R-:W-:Y:S05]  /*6c40*/  @!P2 BRA `(.L_x_190) ;  /* 0x000000000004a947 */ /* 0x000fea0003800000 */
[----:B------:R0:W5:Y:S02]  /*6c50*/  LDG.E.LTC128B R7, desc[UR14][R178.64+0x220] ;  /* 0x0002200eb2077981 */ /* 0x000164000c1e1920 */
.L_x_190:
[----:B------:R-:W-:Y:S05]  /*6c60*/  BSYNC B1 ;  /* 0x0000000000017941 */ /* 0x000fea0003800000 */
.L_x_189:
[----:B0----5:R-:W-:Y:S01]  /*6c70*/  FMUL R5, R7, R14 ;  /* 0x0000000e07057220 */ /* 0x021fe20000400000 */
[----:B------:R-:W-:Y:S01]  /*6c80*/  ISETP.GT.AND P4, PT, R11, 0x29, P1 ;  /* 0x000000290b00780c */ /* 0x000fe20000f84270 */
[----:B------:R-:W-:Y:S02]  /*6c90*/  BSSY B1, `(.L_x_191) ;  /* 0x0000005000017945 */ /* 0x000fe40003800000 */
[----:B------:R-:W-:-:S05]  /*6ca0*/  FFMA R5, R46, R15, R5 ;  /* 0x0000000f2e057223 */ /* 0x000fca0000000005 */
[----:B------:R0:W-:Y:S05]  /*6cb0*/  @P2 STG.E desc[UR14][R106.64+0x220], R5 ;  /* 0x000220056a002986 */ /* 0x0001ea000c10190e */
[----:B------:R-:W-:Y:S05]  /*6cc0*/  @!P4 BRA `(.L_x_192) ;  /* 0x000000000004c947 */ /* 0x000fea0003800000 */
[----:B------:R0:W5:Y:S02]  /*6cd0*/  LDG.E.LTC128B R7, desc[UR14][R108.64+0x220] ;  /* 0x0002200e6c077981 */ /* 0x000164000c1e1920 */
.L_x_192:
[----:B------:R-:W-:Y:S05]  /*6ce0*/  BSYNC B1 ;  /* 0x0000000000017941 */ /* 0x000fea0003800000 */
.L_x_191:
[----:B-----5:R-:W-:Y:S01]  /*6cf0*/  FMUL R12, R7, R14 ;  /* 0x0000000e070c7220 */ /* 0x020fe20000400000 */
[----:B------:R-:W-:Y:S01]  /*6d00*/  ISETP.GT.AND P2, PT, R11, 0x30, P0 ;  /* 0x000000300b00780c */ /* 0x000fe20000744270 */
[----:B------:R-:W-:Y:S02]  /*6d10*/  BSSY B1, `(.L_x_193) ;  /* 0x0000005000017945 */ /* 0x000fe40003800000 */
[----:B------:R-:W-:-:S05]  /*6d20*/  FFMA R47, R47, R15, R12 ;  /* 0x0000000f2f2f7223 */ /* 0x000fca000000000c */
[----:B------:R0:W-:Y:S05]  /*6d30*/  @P4 STG.E desc[UR14][R180.64+0x220], R47 ;  /* 0x0002202fb4004986 */ /* 0x0001ea000c10190e */
[----:B------:R-:W-:Y:S05]  /*6d40*/  @!P2 BRA `(.L_x_194) ;  /* 0x000000000004a947 */ /* 0x000fea0003800000 */
[----:B------:R0:W5:Y:S02]  /*6d50*/  LDG.E.LTC128B R7, desc[UR14][R110.64+0x200] ;  /* 0x0002000e6e077981 */ /* 0x000164000c1e1920 */
.L_x_194:
[----:B------:R-:W-:Y:S05]  /*6d60*/  BSYNC B1 ;  /* 0x0000000000017941 */ /* 0x000fea0003800000 */
.L_x_193:
[----:B0----5:R-:W-:Y:S01]  /*6d70*/  FMUL R5, R7, R14 ;  /* 0x0000000e07057220 */ /* 0x021fe20000400000 */
[----:B------:R-:W-:Y:S01]  /*6d80*/  ISETP.GT.AND P4, PT, R11, 0x31, P0 ;  /* 0x000000310b00780c */ /* 0x000fe20000784270 */
[----:B------:R-:W-:Y:S02]  /*6d90*/  BSSY B1, `(.L_x_195) ;  /* 0x0000005000017945 */ /* 0x000fe40003800000 */
[----:B------:R-:W-:-:S05]  /*6da0*/  FFMA R5, R48, R15, R5 ;  /* 0x0000000f30057223 */ /* 0x000fca0000000005 */
[----:B------:R0:W-:Y:S05]  /*6db0*/  @P2 STG.E desc[UR14][R184.64+0x200], R5 ;  /* 0x00020005b8002986 */ /* 0x0001ea000c10190e */
[----:B------:R-:W-:Y:S05]  /*6dc0*/  @!P4 BRA `(.L_x_196) ;  /* 0x000000000004c947 */ /* 0x000fea0003800000 */
[----:B------:R0:W5:Y:S02]  /*6dd0*/  LDG.E.LTC128B R7, desc[UR14][R112.64+0x200] ;  /* 0x0002000e70077981 */ /* 0x000164000c1e1920 */
.L_x_196:
[----:B------:R-:W-:Y:S05]  /*6de0*/  BSYNC B1 ;  /* 0x0000000000017941 */ /* 0x000fea0003800000 */
.L_x_195:
[----:B-----5:R-:W-:Y:S01]  /*6df0*/  FMUL R12, R7, R14 ;  /* 0x0000000e070c7220 */ /* 0x020fe20000400000 */
[----:B------:R-:W-:Y:S01]  /*6e00*/  ISETP.GT.AND P2, PT, R11, 0x30, P1 ;  /* 0x000000300b00780c */ /* 0x000fe20000f44270 */
[----:B------:R-:W-:Y:S02]  /*6e10*/  BSSY B1, `(.L_x_197) ;  /* 0x0000005000017945 */ /* 0x000fe40003800000 */
[----:B------:R-:W-:-:S05]  /*6e20*/  FFMA R49, R49, R15, R12 ;  /* 0x0000000f31317223 */ /* 0x000fca000000000c */
[----:B------:R0:W-:Y:S05]  /*6e30*/  @P4 STG.E desc[UR14][R182.64+0x200], R49 ;  /* 0x00020031b6004986 */ /* 0x0001ea000c10190e */
[----:B------:R-:W-:Y:S05]  /*6e40*/  @!P2 BRA `(.L_x_198) ;  /* 0x000000000004a947 */ /* 0x000fea0003800000 */
[----:B------:R0:W5:Y:S02]  /*6e50*/  LDG.E.LTC128B R7, desc[UR14][R110.64+0x220] ;  /* 0x0002200e6e077981 */ /* 0x000164000c1e1920 */
.L_x_198:
[----:B------:R-:W-:Y:S05]  /*6e60*/  BSYNC B1 ;  /* 0x0000000000017941 */ /* 0x000fea0003800000 */
.L_x_197:
[----:B0----5:R-:W-:Y:S01]  /*6e70*/  FMUL R5, R7, R14 ;  /* 0x0000000e07057220 */ /* 0x021fe20000400000 */
[----:B------:R-:W-:Y:S01]  /*6e80*/  ISETP.GT.AND P4, PT, R11, 0x31, P1 ;  /* 0x000000310b00780c */ /* 0x000fe20000f84270 */
[----:B------:R-:W-:Y:S02]  /*6e90*/  BSSY B1, `(.L_x_199) ;  /* 0x0000005000017945 */ /* 0x000fe40003800000 */
[----:B------:R-:W-:-:S05]  /*6ea0*/  FFMA R5, R50, R15, R5 ;  /* 0x0000000f32057223 */ /* 0x000fca0000000005 */
[----:B------:R0:W-:Y:S05]  /*6eb0*/  @P2 STG.E desc[UR14][R184.64+0x220], R5 ;  /* 0x00022005b8002986 */ /* 0x0001ea000c10190e */
[----:B------:R-:W-:Y:S05]  /*6ec0*/  @!P4 BRA `(.L_x_200) ;  /* 0x000000000004c947 */ /* 0x000fea0003800000 */
[----:B------:R0:W5:Y:S02]  /*6ed0*/  LDG.E.LTC128B R7, desc[UR14][R112.64+0x220] ;  /* 0x0002200e70077981 */ /* 0x000164000c1e1920 */
.L_x_200:
[----:B------:R-:W-:Y:S05]  /*6ee0*/  BSYNC B1 ;  /* 0x0000000000017941 */ /* 0x000fea0003800000 */
.L_x_199:
[----:B-----5:R-:W-:Y:S01]  /*6ef0*/  FMUL R12, R7, R14 ;  /* 0x0000000e070c7220 */ /* 0x020fe20000400000 */
[----:B------:R-:W-:Y:S01]  /*6f00*/  ISETP.GT.AND P2, PT, R11, 0x38, P0 ;  /* 0x000000380b00780c */ /* 0x000fe20000744270 */
[----:B------:R-:W-:Y:S02]  /*6f10*/  BSSY B1, `(.L_x_201) ;  /* 0x0000005000017945 */ /* 0x000fe40003800000 */
[----:B------:R-:W-:-:S05]  /*6f20*/  FFMA R51, R51, R15, R12 ;  /* 0x0000000f33337223 */ /* 0x000fca000000000c */
[----:B------:R0:W-:Y:S05]  /*6f30*/  @P4 STG.E desc[UR14][R182.64+0x220], R51 ;  /* 0x00022033b6004986 */ /* 0x0001ea000c10190e */
[----:B------:R-:W-:Y:S05]  /*6f40*/  @!P2 BRA `(.L_x_202) ;  /* 0x000000000004a947 */ /* 0x000fea0003800000 */
[----:B------:R0:W5:Y:S02]  /*6f50*/  LDG.E.LTC128B R7, desc[UR14][R186.64+0x200] ;  /* 0x0002000eba077981 */ /* 0x000164000c1e1920 */
.L_x_202:
[----:B------:R-:W-:Y:S05]  /*6f60*/  BSYNC B1 ;  /* 0x0000000000017941 */ /* 0x000fea0003800000 */
.L_x_201:
[----:B0----5:R-:W-:Y:S01]  /*6f70*/  FMUL R5, R7, R14 ;  /* 0x0000000e07057220 */ /* 0x021fe20000400000 */
[----:B------:R-:W-:Y:S01]  /*6f80*/  ISETP.GT.AND P4, PT, R11, 0x39, P0 ;  /* 0x000000390b00780c */ /* 0x000fe20000784270 */
[----:B------:R-:W-:Y:S02]  /*6f90*/  BSSY B1, `(.L_x_203) ;  /* 0x0000005000017945 */ /* 0x000fe40003800000 */
[----:B------:R-:W-:-:S05]  /*6fa0*/  FFMA R5, R52, R15, R5 ;  /* 0x0000000f34057223 */ /* 0x000fca0000000005 */
[----:B------:R0:W-:Y:S05]  /*6fb0*/  @P2 STG.E desc[UR14][R114.64+0x200], R5 ;  /* 0x0002000572002986 */ /* 0x0001ea000c10190e */
[----:B------:R-:W-:Y:S05]  /*6fc0*/  @!P4 BRA `(.L_x_204) ;  /* 0x000000000004c947 */ /* 0x000fea0003800000 */
[----:B------:R0:W5:Y:S02]  /*6fd0*/  LDG.E.LTC128B R7, desc[UR14][R116.64+0x200] ;  /* 0x0002000e74077981 */ /* 0x000164000c1e1920 */
.L_x_204:
[----:B------:R-:W-:Y:S05]  /*6fe0*/  BSYNC B1 ;  /* 0x0000000000017941 */ /* 0x000fea0003800000 */
.L_x_203:
[----:B-----5:R-:W-:Y:S01]  /*6ff0*/  FMUL R12, R7, R14 ;  /* 0x0000000e070c7220 */ /* 0x020fe20000400000 */
[----:B------:R-:W-:Y:S01]  /*7000*/  ISETP.GT.AND P2, PT, R11, 0x38, P1 ;  /* 0x000000380b00780c */ /* 0x000fe20000f44270 */
[----:B------:R-:W-:Y:S02]  /*7010*/  BSSY B1, `(.L_x_205) ;  /* 0x0000005000017945 */ /* 0x000fe40003800000 */
[----:B------:R-:W-:-:S05]  /*7020*/  FFMA R53, R53, R15, R12 ;  /* 0x0000000f35357223 */ /* 0x000fca000000000c */
[----:B------:R0:W-:Y:S05]  /*7030*/  @P4 STG.E desc[UR14][R188.64+0x200], R53 ;  /* 0x00020035bc004986 */ /* 0x0001ea000c10190e */
[----:B------:R-:W-:Y:S05]  /*7040*/  @!P2 BRA `(.L_x_206) ;  /* 0x000000000004a947 */ /* 0x000fea0003800000 */
[----:B------:R0:W5:Y:S02]  /*7050*/  LDG.E.LTC128B R7, desc[UR14][R186.64+0x220] ;  /* 0x0002200eba077981 */ /* 0x000164000c1e1920 */
.L_x_206:
[----:B------:R-:W-:Y:S05]  /*7060*/  BSYNC B1 ;  /* 0x0000000000017941 */ /* 0x000fea0003800000 */
.L_x_205:
[----:B0----5:R-:W-:Y:S01]  /*7070*/  FMUL R5, R7, R14 ;  /* 0x0000000e07057220 */ /* 0x021fe20000400000 */
[----:B------:R-:W-:Y:S01]  /*7080*/  ISETP.GT.AND P4, PT, R11, 0x39, P1 ;  /* 0x000000390b00780c */ /* 0x000fe20000f84270 */
[----:B------:R-:W-:Y:S02]  /*7090*/  BSSY B1, `(.L_x_207) ;  /* 0x0000005000017945 */ /* 0x000fe40003800000 */
[----:B------:R-:W-:-:S05]  /*70a0*/  FFMA R5, R54, R15, R5 ;  /* 0x0000000f36057223 */ /* 0x000fca0000000005 */
[----:B------:R0:W-:Y:S05]  /*70b0*/  @P2 STG.E desc[UR14][R114.64+0x220], R5 ;  /* 0x0002200572002986 */ /* 0x0001ea000c10190e */
[----:B------:R-:W-:Y:S05]  /*70c0*/  @!P4 BRA `(.L_x_208) ;  /* 0x000000000004c947 */ /* 0x000fea0003800000 */
[----:B------:R0:W5:Y:S02]  /*70d0*/  LDG.E.LTC128B R7, desc[UR14][R116.64+0x220] ;  /* 0x0002200e74077981 */ /* 0x000164000c1e1920 */
.L_x_208:
[----:B------:R-:W-:Y:S05]  /*70e0*/  BSYNC B1 ;  /* 0x0000000000017941 */ /* 0x000fea0003800000 */
.L_x_207:
[----:B-----5:R-:W-:Y:S01]  /*70f0*/  FMUL R12, R7, R14 ;  /* 0x0000000e070c7220 */ /* 0x020fe20000400000 */
[----:B------:R-:W-:Y:S01]  /*7100*/  ISETP.GT.AND P2, PT, R11, 0x40, P0 ;  /* 0x000000400b00780c */ /* 0x000fe20000744270 */
[----:B------:R-:W-:Y:S02]  /*7110*/  BSSY B1, `(.L_x_209) ;  /* 0x0000005000017945 */ /* 0x000fe40003800000 */
[----:B------:R-:W-:-:S05]  /*7120*/  FFMA R55, R55, R15, R12 ;  /* 0x0000000f37377223 */ /* 0x000fca000000000c */
[----:B------:R0:W-:Y:S05]  /*7130*/  @P4 STG.E desc[UR14][R188.64+0x220], R55 ;  /* 0x00022037bc004986 */ /* 0x0001ea000c10190e */
[----:B------:R-:W-:Y:S05]  /*7140*/  @!P2 BRA `(.L_x_210) ;  /* 0x000000000004a947 */ /* 0x000fea0003800000 */
[----:B------:R0:W5:Y:S02]  /*7150*/  LDG.E.LTC128B R7, desc[UR14][R190.64+0x200] ;  /* 0x0002000ebe077981 */ /* 0x000164000c1e1920 */
.L_x_210:
[----:B------:R-:W-:Y:S05]  /*7160*/  BSYNC B1 ;  /* 0x0000000000017941 */ /* 0x000fea0003800000 */
.L_x_209:
[----:B0----5:R-:W-:Y:S01]  /*7170*/  FMUL R5, R7, R14 ;  /* 0x0000000e07057220 */ /* 0x021fe20000400000 */
[----:B------:R-:W-:Y:S01]  /*7180*/  ISETP.GT.AND P4, PT, R11, 0x41, P0 ;  /* 0x000000410b00780c */ /* 0x000fe20000784270 */
[----:B------:R-:W-:Y:S02]  /*7190*/  BSSY B1, `(.L_x_211) ;  /* 0x0000005000017945 */ /* 0x000fe40003800000 */
[----:B------:R-:W-:-:S05]  /*71a0*/  FFMA R5, R56, R15, R5 ;  /* 0x0000000f38057223 */ /* 0x000fca0000000005 */
[----:B------:R0:W-:Y:S05]  /*71b0*/  @P2 STG.E desc[UR14][R118.64+0x200], R5 ;  /* 0x0002000576002986 */ /* 0x0001ea000c10190e */
[----:B------:R-:W-:Y:S05]  /*71c0*/  @!P4 BRA `(.L_x_212) ;  /* 0x000000000004c947 */ /* 0x000fea0003800000 */
[----:B------:R0:W5:Y:S02]  /*71d0*/  LDG.E.LTC128B R7, desc[UR14][R120.64+0x200] ;  /* 0x0002000e78077981 */ /* 0x000164000c1e1920 */
.L_x_212:
[----:B------:R-:W-:Y:S05]  /*71e0*/  BSYNC B1 ;  /* 0x0000000000017941 */ /* 0x000fea0003800000 */
.L_x_211:
[----:B-----5:R-:W-:Y:S01]  /*71f0*/  FMUL R12, R7, R14 ;  /* 0x0000000e070c7220 */ /* 0x020fe20000400000 */
[----:B------:R-:W-:Y:S01]  /*7200*/  ISETP.GT.AND P2, PT, R11, 0x40, P1 ;  /* 0x000000400b00780c */ /* 0x000fe20000f44270 */
[----:B------:R-:W-:Y:S02]  /*7210*/  BSSY B1, `(.L_x_213) ;  /* 0x0000005000017945 */ /* 0x000fe40003800000 */
[----:B------:R-:W-:-:S05]  /*7220*/  FFMA R57, R57, R15, R12 ;  /* 0x0000000f39397223 */ /* 0x000fca000000000c */
[----:B------:R0:W-:Y:S05]  /*7230*/  @P4 STG.E desc[UR14][R192.64+0x200], R57 ;  /* 0x00020039c0004986 */ /* 0x0001ea000c10190e */
[----:B------:R-:W-:Y:S05]  /*7240*/  @!P2 BRA `(.L_x_214) ;  /* 0x000000000004a947 */ /* 0x000fea0003800000 */
[----:B------:R0:W5:Y:S02]  /*7250*/  LDG.E.LTC128B R7, desc[UR14][R190.64+0x220] ;  /* 0x0002200ebe077981 */ /* 0x000164000c1e1920 */
.L_x_214:
[----:B------:R-:W-:Y:S05]  /*7260*/  BSYNC B1 ;  /* 0x0000000000017941 */ /* 0x000fea0003800000 */
.L_x_213:
[----:B0----5:R-:W-:Y:S01]  /*7270*/  FMUL R5, R7, R14 ;  /* 0x0000000e07057220 */ /* 0x021fe20000400000 */
[----:B------:R-:W-:Y:S01]  /*7280*/  ISETP.GT.AND P4, PT, R11, 0x41, P1 ;  /* 0x000000410b00780c */ /* 0x000fe20000f84270 */
[----:B------:R-:W-:Y:S02]  /*7290*/  BSSY B1, `(.L_x_215) ;  /* 0x0000005000017945 */ /* 0x000fe40003800000 */
[----:B------:R-:W-:-:S05]  /*72a0*/  FFMA R5, R58, R15, R5 ;  /* 0x0000000f3a057223 */ /* 0x000fca0000000005 */
[----:B------:R0:W-:Y:S05]  /*72b0*/  @P2 STG.E desc[UR14][R118.64+0x220], R5 ;  /* 0x0002200576002986 */ /* 0x0001ea000c10190e */
[----:B------:R-:W-:Y:S05]  /*72c0*/  @!P4 BRA `(.L_x_216) ;  /* 0x000000000004c947 */ /* 0x000fea0003800000 */
[----:B------:R0:W5:Y:S02]  /*72d0*/  LDG.E.LTC128B R7, desc[UR14][R120.64+0x220] ;  /* 0x0002200e78077981 */ /* 0x000164000c1e1920 */
.L_x_216:
[----:B------:R-:W-:Y:S05]  /*72e0*/  BSYNC B1 ;  /* 0x0000000000017941 */ /* 0x000fea0003800000 */
.L_x_215:
[----:B-----5:R-:W-:Y:S01]  /*72f0*/  FMUL R12, R7, R14 ;  /* 0x0000000e070c7220 */ /* 0x020fe20000400000 */
[----:B------:R-:W-:Y:S01]  /*7300*/  ISETP.GT.AND P2, PT, R11, 0x48, P0 ;  /* 0x000000480b00780c */ /* 0x000fe20000744270 */
[----:B------:R-:W-:Y:S02]  /*7310*/  BSSY B1, `(.L_x_217) ;  /* 0x0000005000017945 */ /* 0x000fe40003800000 */
[----:B------:R-:W-:-:S05]  /*7320*/  FFMA R59, R59, R15, R12 ;  /* 0x0000000f3b3b7223 */ /* 0x000fca000000000c */
[----:B------:R0:W-:Y:S05]  /*7330*/  @P4 STG.E desc[UR14][R192.64+0x220], R59 ;  /* 0x0002203bc0004986 */ /* 0x0001ea000c10190e */
[----:B------:R-:W-:Y:S05]  /*7340*/  @!P2 BRA `(.L_x_218) ;  /* 0x000000000004a947 */ /* 0x000fea0003800000 */
[----:B------:R0:W5:Y:S02]  /*7350*/  LDG.E.LTC128B R7, desc[UR14][R122.64+0x200] ;  /* 0x0002000e7a077981 */ /* 0x000164000c1e1920 */
.L_x_218:
[----:B------:R-:W-:Y:S05]  /*7360*/  BSYNC B1 ;  /* 0x0000000000017941 */ /* 0x000fea0003800000 */
.L_x_217:
[----:B0----5:R-:W-:Y:S01]  /*7370*/  FMUL R5, R7, R14 ;  /* 0x0000000e07057220 */ /* 0x021fe20000400000 */
[----:B------:R-:W-:Y:S01]  /*7380*/  ISETP.GT.AND P4, PT, R11, 0x49, P0 ;  /* 0x000000490b00780c */ /* 0x000fe20000784270 */
[----:B------:R-:W-:Y:S02]  /*7390*/  BSSY B1, `(.L_x_219) ;  /* 0x0000005000017945 */ /* 0x000fe40003800000 */
[----:B------:R-:W-:-:S05]  /*73a0*/  FFMA R5, R60, R15, R5 ;  /* 0x0000000f3c057223 */ /* 0x000fca0000000005 */
[----:B------:R0:W-:Y:S05]  /*73b0*/  @P2 STG.E desc[UR14][R196.64+0x200], R5 ;  /* 0x00020005c4002986 */ /* 0x0001ea000c10190e */
[----:B------:R-:W-:Y:S05]  /*73c0*/  @!P4 BRA `(.L_x_220) ;  /* 0x000000000004c947 */ /* 0x000fea0003800000 */
[----:B------:R0:W5:Y:S02]  /*73d0*/  LDG.E.LTC128B R7, desc[UR14][R124.64+0x200] ;  /* 0x0002000e7c077981 */ /* 0x000164000c1e1920 */
.L_x_220:
[----:B------:R-:W-:Y:S05]  /*73e0*/  BSYNC B1 ;  /* 0x0000000000017941 */ /* 0x000fea0003800000 */
.L_x_219:
[----:B-----5:R-:W-:Y:S01]  /*73f0*/  FMUL R12, R7, R14 ;  /* 0x0000000e070c7220 */ /* 0x020fe20000400000 */
[----:B------:R-:W-:Y:S01]  /*7400*/  ISETP.GT.AND P2, PT, R11, 0x48, P1 ;  /* 0x000000480b00780c */ /* 0x000fe20000f44270 */
[----:B------:R-:W-:Y:S02]  /*7410*/  BSSY B1, `(.L_x_221) ;  /* 0x0000005000017945 */ /* 0x000fe40003800000 */
[----:B------:R-:W-:-:S05]  /*7420*/  FFMA R61, R61, R15, R12 ;  /* 0x0000000f3d3d7223 */ /* 0x000fca000000000c */
[----:B------:R0:W-:Y:S05]  /*7430*/  @P4 STG.E desc[UR14][R194.64+0x200], R61 ;  /* 0x0002003dc2004986 */ /* 0x0001ea000c10190e */
[----:B------:R-:W-:Y:S05]  /*7440*/  @!P2 BRA `(.L_x_222) ;  /* 0x000000000004a947 */ /* 0x000fea0003800000 */
[----:B------:R0:W5:Y:S02]  /*7450*/  LDG.E.LTC128B R7, desc[UR14][R122.64+0x220] ;  /* 0x0002200e7a077981 */ /* 0x000164000c1e1920 */
.L_x_222:
[----:B------:R-:W-:Y:S05]  /*7460*/  BSYNC B1 ;  /* 0x0000000000017941 */ /* 0x000fea0003800000 */
.L_x_221:
[----:B0----5:R-:W-:Y:S01]  /*7470*/  FMUL R5, R7, R14 ;  /* 0x0000000e07057220 */ /* 0x021fe20000400000 */
[----:B------:R-:W-:Y:S01]  /*7480*/  ISETP.GT.AND P4, PT, R11, 0x49, P1 ;  /* 0x000000490b00780c */ /* 0x000fe20000f84270 */
[----:B------:R-:W-:Y:S02]  /*7490*/  BSSY B1, `(.L_x_223) ;  /* 0x0000005000017945 */ /* 0x000fe40003800000 */
[----:B------:R-:W-:-:S05]  /*74a0*/  FFMA R5, R62, R15, R5 ;  /* 0x0000000f3e057223 */ /* 0x000fca0000000005 */
[----:B------:R0:W-:Y:S05]  /*74b0*/  @P2 STG.E desc[UR14][R196.64+0x220], R5 ;  /* 0x00022005c4002986 */ /* 0x0001ea000c10190e */
[----:B------:R-:W-:Y:S05]  /*74c0*/  @!P4 BRA `(.L_x_224) ;  /* 0x000000000004c947 */ /* 0x000fea0003800000 */
[----:B------:R0:W5:Y:S02]  /*74d0*/  LDG.E.LTC128B R7, desc[UR14][R124.64+0x220] ;  /* 0x0002200e7c077981 */ /* 0x000164000c1e1920 */
.L_x_224:
[----:B------:R-:W-:Y:S05]  /*74e0*/  BSYNC B1 ;  /* 0x0000000000017941 */ /* 0x000fea0003800000 */
.L_x_223:
[----:B-----5:R-:W-:Y:S01]  /*74f0*/  FMUL R12, R7, R14 ;  /* 0x0000000e070c7220 */ /* 0x020fe20000400000 */
[----:B------:R-:W-:Y:S01]  /*7500*/  ISETP.GT.AND P2, PT, R11, 0x50, P0 ;  /* 0x000000500b00780c */ /* 0x000fe20000744270 */
[----:B------:R-:W-:Y:S02]  /*7510*/  BSSY B1, `(.L_x_225) ;  /* 0x0000005000017945 */ /* 0x000fe40003800000 */
[----:B------:R-:W-:-:S05]  /*7520*/  FFMA R63, R63, R15, R12 ;  /* 0x0000000f3f3f7223 */ /* 0x000fca000000000c */
[----:B------:R0:W-:Y:S05]  /*7530*/  @P4 STG.E desc[UR14][R194.64+0x220], R63 ;  /* 0x0002203fc2004986 */ /* 0x0001ea000c10190e */
[----:B------:R-:W-:Y:S05]  /*7540*/  @!P2 BRA `(.L_x_226) ;  /* 0x000000000004a947 */ /* 0x000fea0003800000 */
[----:B------:R0:W5:Y:S02]  /*7550*/  LDG.E.LTC128B R7, desc[UR14][R126.64+0x200] ;  /* 0x0002000e7e077981 */ /* 0x000164000c1e1920 */
.L_x_226:
[----:B------:R-:W-:Y:S05]  /*7560*/  BSYNC B1 ;  /* 0x0000000000017941 */ /* 0x000fea0003800000 */
.L_x_225:
[----:B0----5:R-:W-:Y:S01]  /*7570*/  FMUL R5, R7, R14 ;  /* 0x0000000e07057220 */ /* 0x021fe20000400000 */
[----:B------:R-:W-:Y:S01]  /*7580*/  ISETP.GT.AND P4, PT, R11, 0x51, P0 ;  /* 0x000000510b00780c */ /* 0x000fe20000784270 */
[----:B------:R-:W-:Y:S02]  /*7590*/  BSSY B1, `(.L_x_227) ;  /* 0x0000005000017945 */ /* 0x000fe40003800000 */
[----:B------:R-:W-:-:S05]  /*75a0*/  FFMA R5, R64, R15, R5 ;  /* 0x0000000f40057223 */ /* 0x000fca0000000005 */
[----:B------:R0:W-:Y:S05]  /*75b0*/  @P2 STG.E desc[UR14][R200.64+0x200], R5 ;  /* 0x00020005c8002986 */ /* 0x0001ea000c10190e */
[----:B------:R-:W-:Y:S05]  /*75c0*/  @!P4 BRA `(.L_x_228) ;  /* 0x000000000004c947 */ /* 0x000fea0003800000 */
[----:B------:R0:W5:Y:S02]  /*75d0*/  LDG.E.LTC128B R7, desc[UR14][R128.64+0x200] ;  /* 0x0002000e80077981 */ /* 0x000164000c1e1920 */
.L_x_228:
[----:B------:R-:W-:Y:S05]  /*75e0*/  BSYNC B1 ;  /* 0x0000000000017941 */ /* 0x000fea0003800000 */
.L_x_227:
[----:B-----5:R-:W-:Y:S01]  /*75f0*/  FMUL R12, R7, R14 ;  /* 0x0000000e070c7220 */ /* 0x020fe20000400000 */
[----:B------:R-:W-:Y:S01]  /*7600*/  ISETP.GT.AND P2, PT, R11, 0x50, P1 ;  /* 0x000000500b00780c */ /* 0x000fe20000f44270 */
[----:B------:R-:W-:Y:S02]  /*7610*/  BSSY B1, `(.L_x_229) ;  /* 0x0000005000017945 */ /* 0x000fe40003800000 */
[----:B------:R-:W-:-:S05]  /*7620*/  FFMA R65, R65, R15, R12 ;  /* 0x0000000f41417223 */ /* 0x000fca000000000c */
[----:B------:R0:W-:Y:S05]  /*7630*/  @P4 STG.E desc[UR14][R198.64+0x200], R65 ;  /* 0x00020041c6004986 */ /* 0x0001ea000c10190e */
[----:B------:R-:W-:Y:S05]  /*7640*/  @!P2 BRA `(.L_x_230) ;  /* 0x000000000004a947 */ /* 0x000fea0003800000 */
[----:B------:R0:W5:Y:S02]  /*7650*/  LDG.E.LTC128B R7, desc[UR14][R126.64+0x220] ;  /* 0x0002200e7e077981 */ /* 0x000164000c1e1920 */
.L_x_230:
[----:B------:R-:W-:Y:S05]  /*7660*/  BSYNC B1 ;  /* 0x0000000000017941 */ /* 0x000fea0003800000 */
.L_x_229:
[----:B0----5:R-:W-:Y:S01]  /*7670*/  FMUL R5, R7, R14 ;  /* 0x0000000e07057220 */ /* 0x021fe20000400000 */
[----:B------:R-:W-:Y:S01]  /*7680*/  ISETP.GT.AND P4, PT, R11, 0x51, P1 ;  /* 0x000000510b00780c */ /* 0x000fe20000f84270 */
[----:B------:R-:W-:Y:S02]  /*7690*/  BSSY B1, `(.L_x_231) ;  /* 0x0000005000017945 */ /* 0x000fe40003800000 */
[----:B------:R-:W-:-:S05]  /*76a0*/  FFMA R5, R66, R15, R5 ;  /* 0x0000000f42057223 */ /* 0x000fca0000000005 */
[----:B------:R0:W-:Y:S05]  /*76b0*/  @P2 STG.E desc[UR14][R200.64+0x220], R5 ;  /* 0x00022005c8002986 */ /* 0x0001ea000c10190e */
[----:B------:R-:W-:Y:S05]  /*76c0*/  @!P4 BRA `(.L_x_232) ;  /* 0x000000000004c947 */ /* 0x000fea0003800000 */
[----:B------:R0:W5:Y:S02]  /*76d0*/  LDG.E.LTC128B R7, desc[UR14][R128.64+0x220] ;  /* 0x0002200e80077981 */ /* 0x000164000c1e1920 */
.L_x_232:
[----:B------:R-:W-:Y:S05]  /*76e0*/  BSYNC B1 ;  /* 0x0000000000017941 */ /* 0x000fea0003800000 */
.L_x_231:
[----:B-----5:R-:W-:Y:S01]  /*76f0*/  FMUL R12, R7, R14 ;  /* 0x0000000e070c7220 */ /* 0x020fe20000400000 */
[----:B------:R-:W-:Y:S01]  /*7700*/  ISETP.GT.AND P2, PT, R11, 0x58, P0 ;  /* 0x000000580b00780c */ /* 0x000fe20000744270 */
[----:B------:R-:W-:Y:S02]  /*7710*/  BSSY B1, `(.L_x_233) ;  /* 0x0000005000017945 */ /* 0x000fe40003800000 */
[----:B------:R-:W-:-:S05]  /*7720*/  FFMA R67, R67, R15, R12 ;  /* 0x0000000f43437223 */ /* 0x000fca000000000c */
[----:B------:R0:W-:Y:S05]  /*7730*/  @P4 STG.E desc[UR14][R198.64+0x220], R67 ;  /* 0x00022043c6004986 */ /* 0x0001ea000c10190e */
[----:B------:R-:W-:Y:S05]  /*7740*/  @!P2 BRA `(.L_x_234) ;  /* 0x000000000004a947 */ /* 0x000fea0003800000 */
[----:B------:R0:W5:Y:S02]  /*7750*/  LDG.E.LTC128B R7, desc[UR14][R202.64+0x200] ;  /* 0x0002000eca077981 */ /* 0x000164000c1e1920 */
.L_x_234:
[----:B------:R-:W-:Y:S05]  /*7760*/  BSYNC B1 ;  /* 0x0000000000017941 */ /* 0x000fea0003800000 */
.L_x_233:
[----:B0----5:R-:W-:Y:S01]  /*7770*/  FMUL R5, R7, R14 ;  /* 0x0000000e07057220 */ /* 0x021fe20000400000 */
[----:B------:R-:W-:Y:S01]  /*7780*/  ISETP.GT.AND P4, PT, R11, 0x59, P0 ;  /* 0x000000590b00780c */ /* 0x000fe20000784270 */
[----:B------:R-:W-:Y:S02]  /*7790*/  BSSY B1, `(.L_x_235) ;  /* 0x0000005000017945 */ /* 0x000fe40003800000 */
[----:B------:R-:W-:-:S05]  /*77a0*/  FFMA R5, R68, R15, R5 ;  /* 0x0000000f44057223 */ /* 0x000fca0000000005 */
[----:B------:R0:W-:Y:S05]  /*77b0*/  @P2 STG.E desc[UR14][R204.64+0x200], R5 ;  /* 0x00020005cc002986 */ /* 0x0001ea000c10190e */
[----:B------:R-:W-:Y:S05]  /*77c0*/  @!P4 BRA `(.L_x_236) ;  /* 0x000000000004c947 */ /* 0x000fea0003800000 */
[----:B------:R0:W5:Y:S02]  /*77d0*/  LDG.E.LTC128B R7, desc[UR14][R132.64+0x200] ;  /* 0x0002000e84077981 */ /* 0x000164000c1e1920 */
.L_x_236:
[----:B------:R-:W-:Y:S05]  /*77e0*/  BSYNC B1 ;  /* 0x0000000000017941 */ /* 0x000fea0003800000 */
.L_x_235:
[----:B-----5:R-:W-:Y:S01]  /*77f0*/  FMUL R12, R7, R14 ;  /* 0x0000000e070c7220 */ /* 0x020fe20000400000 */
[----:B------:R-:W-:Y:S01]  /*7800*/  ISETP.GT.AND P2, PT, R11, 0x58, P1 ;  /* 0x000000580b00780c */ /* 0x000fe20000f44270 */
[----:B------:R-:W-:Y:S02]  /*7810*/  BSSY B1, `(.L_x_237) ;  /* 0x0000005000017945 */ /* 0x000fe40003800000 */
[----:B------:R-:W-:-:S05]  /*7820*/  FFMA R69, R69, R15, R12 ;  /* 0x0000000f45457223 */ /* 0x000fca000000000c */
[----:B------:R0:W-:Y:S05]  /*7830*/  @P4 STG.E desc[UR14][R130.64+0x200], R69 ;  /* 0x0002004582004986 */ /* 0x0001ea000c10190e */
[----:B------:R-:W-:Y:S05]  /*7840*/  @!P2 BRA `(.L_x_238) ;  /* 0x000000000004a947 */ /* 0x000fea0003800000 */
[----:B------:R0:W5:Y:S02]  /*7850*/  LDG.E.LTC128B R7, desc[UR14][R202.64+0x220] ;  /* 0x0002200eca077981 */ /* 0x000164000c1e1920 */
.L_x_238:
[----:B------:R-:W-:Y:S05]  /*7860*/  BSYNC B1 ;  /* 0x0000000000017941 */ /* 0x000fea0003800000 */
.L_x_237:
[----:B0----5:R-:W-:Y:S01]  /*7870*/  FMUL R5, R7, R14 ;  /* 0x0000000e07057220 */ /* 0x021fe20000400000 */
[----:B------:R-:W-:Y:S01]  /*7880*/  ISETP.GT.AND P4, PT, R11, 0x59, P1 ;  /* 0x000000590b00780c */ /* 0x000fe20000f84270 */
[----:B------:R-:W-:Y:S02]  /*7890*/  BSSY B1, `(.L_x_239) ;  /* 0x0000005000017945 */ /* 0x000fe40003800000 */
[----:B------:R-:W-:-:S05]  /*78a0*/  FFMA R5, R70, R15, R5 ;  /* 0x0000000f46057223 */ /* 0x000fca0000000005 */
[----:B------:R0:W-:Y:S05]  /*78b0*/  @P2 STG.E desc[UR14][R204.64+0x220], R5 ;  /* 0x00022005cc002986 */ /* 0x0001ea000c10190e */
[----:B------:R-:W-:Y:S05]  /*78c0*/  @!P4 BRA `(.L_x_240) ;  /* 0x000000000004c947 */ /* 0x000fea0003800000 */
[----:B------:R0:W5:Y:S02]  /*78d0*/  LDG.E.LTC128B R7, desc[UR14][R132.64+0x220] ;  /* 0x0002200e84077981 */ /* 0x000164000c1e1920 */
.L_x_240:
[----:B------:R-:W-:Y:S05]  /*78e0*/  BSYNC B1 ;  /* 0x0000000000017941 */ /* 0x000fea0003800000 */
.L_x_239:
[----:B-----5:R-:W-:Y:S01]  /*78f0*/  FMUL R12, R7, R14 ;  /* 0x0000000e070c7220 */ /* 0x020fe20000400000 */
[----:B------:R-:W-:Y:S01]  /*7900*/  ISETP.GT.AND P2, PT, R11, 0x60, P0 ;  /* 0x000000600b00780c */ /* 0x000fe20000744270 */
[----:B------:R-:W-:Y:S02]  /*7910*/  BSSY B1, `(.L_x_241) ;  /* 0x0000005000017945 */ /* 0x000fe40003800000 */
[----:B------:R-:W-:-:S05]  /*7920*/  FFMA R71, R71, R15, R12 ;  /* 0x0000000f47477223 */ /* 0x000fca000000000c */
[----:B------:R0:W-:Y:S05]  /*7930*/  @P4 STG.E desc[UR14][R130.64+0x220], R71 ;  /* 0x0002204782004986 */ /* 0x0001ea000c10190e */
[----:B------:R-:W-:Y:S05]  /*7940*/  @!P2 BRA `(.L_x_242) ;  /* 0x000000000004a947 */ /* 0x000fea0003800000 */
[----:B------:R0:W5:Y:S02]  /*7950*/  LDG.E.LTC128B R7, desc[UR14][R206.64+0x200] ;  /* 0x0002000ece077981 */ /* 0x000164000c1e1920 */
.L_x_242:
[----:B------:R-:W-:Y:S05]  /*7960*/  BSYNC B1 ;  /* 0x0000000000017941 */ /* 0x000fea0003800000 */
.L_x_241:
[----:B0----5:R-:W-:Y:S01]  /*7970*/  FMUL R5, R7, R14 ;  /* 0x0000000e07057220 */ /* 0x021fe20000400000 */
[----:B------:R-:W-:Y:S01]  /*7980*/  ISETP.GT.AND P4, PT, R11, 0x61, P0 ;  /* 0x000000610b00780c */ /* 0x000fe20000784270 */
[----:B------:R-:W-:Y:S02]  /*7990*/  BSSY B1, `(.L_x_243) ;  /* 0x0000005000017945 */ /* 0x000fe40003800000 */
[----:B------:R-:W-:-:S05]  /*79a0*/  FFMA R5, R72, R15, R5 ;  /* 0x0000000f48057223 */ /* 0x000fca0000000005 */
[----:B------:R0:W-:Y:S05]  /*79b0*/  @P2 STG.E desc[UR14][R208.64+0x200], R5 ;  /* 0x00020005d0002986 */ /* 0x0001ea000c10190e */
[----:B------:R-:W-:Y:S05]  /*79c0*/  @!P4 BRA `(.L_x_244) ;  /* 0x000000000004c947 */ /* 0x000fea0003800000 */
[----:B------:R0:W5:Y:S02]  /*79d0*/  LDG.E.LTC128B R7, desc[UR14][R136.64+0x200] ;  /* 0x0002000e88077981 */ /* 0x000164000c1e1920 */
.L_x_244:
[----:B------:R-:W-:Y:S05]  /*79e0*/  BSYNC B1 ;  /* 0x0000000000017941 */ /* 0x000fea0003800000 */
.L_x_243:
[----:B-----5:R-:W-:Y:S01]  /*79f0*/  FMUL R12, R7, R14 ;  /* 0x0000000e070c7220 */ /* 0x020fe20000400000 */
[----:B------:R-:W-:Y:S01]  /*7a00*/  ISETP.GT.AND P2, PT, R11, 0x60, P1 ;  /* 0x000000600b00780c */ /* 0x000fe20000f44270 */
[----:B------:R-:W-:Y:S02]  /*7a10*/  BSSY B1, `(.L_x_245) ;  /* 0x0000005000017945 */ /* 0x000fe40003800000 */
[----:B------:R-:W-:-:S05]  /*7a20*/  FFMA R73, R73, R15, R12 ;  /* 0x0000000f49497223 */ /* 0x000fca000000000c */
[----:B------:R0:W-:Y:S05]  /*7a30*/  @P4 STG.E desc[UR14][R134.64+0x200], R73 ;  /* 0x0002004986004986 */ /* 0x0001ea000c10190e */
[----:B------:R-:W-:Y:S05]  /*7a40*/  @!P2 BRA `(.L_x_246) ;  /* 0x000000000004a947 */ /* 0x000fea0003800000 */
[----:B------:R0:W5:Y:S02]  /*7a50*/  LDG.E.LTC128B R7, desc[UR14][R206.64+0x220] ;  /* 0x0002200ece077981 */ /* 0x000164000c1e1920 */
.L_x_246:
[----:B------:R-:W-:Y:S05]  /*7a60*/  BSYNC B1 ;  /* 0x0000000000017941 */ /* 0x000fea0003800000 */
.L_x_245:
[----:B0----5:R-:W-:Y:S01]  /*7a70*/  FMUL R5, R7, R14 ;  /* 0x0000000e07057220 */ /* 0x021fe20000400000 */
[----:B------:R-:W-:Y:S01]  /*7a80*/  ISETP.GT.AND P4, PT, R11, 0x61, P1 ;  /* 0x000000610b00780c */ /* 0x000fe20000f84270 */
[----:B------:R-:W-:Y:S02]  /*7a90*/  BSSY B1, `(.L_x_247) ;  /* 0x0000005000017945 */ /* 0x000fe40003800000 */
[----:B------:R-:W-:-:S05]  /*7aa0*/  FFMA R5, R74, R15, R5 ;  /* 0x0000000f4a057223 */ /* 0x000fca0000000005 */
[----:B------:R0:W-:Y:S05]  /*7ab0*/  @P2 STG.E desc[UR14][R208.64+0x220], R5 ;  /* 0x00022005d0002986 */ /* 0x0001ea000c10190e */
[----:B------:R-:W-:Y:S05]  /*7ac0*/  @!P4 BRA `(.L_x_248) ;  /* 0x000000000004c947 */ /* 0x000fea0003800000 */
[----:B------:R0:W5:Y:S02]  /*7ad0*/  LDG.E.LTC128B R7, desc[UR14][R136.64+0x220] ;  /* 0x0002200e88077981 */ /* 0x000164000c1e1920 */
.L_x_248:
[----:B------:R-:W-:Y:S05]  /*7ae0*/  BSYNC B1 ;  /* 0x0000000000017941 */ /* 0x000fea0003800000 */
.L_x_247:
[----:B-----5:R-:W-:Y:S01]  /*7af0*/  FMUL R12, R7, R14 ;  /* 0x0000000e070c7220 */ /* 0x020fe20000400000 */
[----:B------:R-:W-:Y:S01]  /*7b00*/  ISETP.GT.AND P2, PT, R11, 0x68, P0 ;  /* 0x000000680b00780c */ /* 0x000fe20000744270 */
[----:B------:R-:W-:Y:S02]  /*7b10*/  BSSY B1, `(.L_x_249) ;  /* 0x0000005000017945 */ /* 0x000fe40003800000 */
[----:B------:R-:W-:-:S05]  /*7b20*/  FFMA R75, R75, R15, R12 ;  /* 0x0000000f4b4b7223 */ /* 0x000fca000000000c */
[----:B------:R0:W-:Y:S05]  /*7b30*/  @P4 STG.E desc[UR14][R134.64+0x220], R75 ;  /* 0x0002204b86004986 */ /* 0x0001ea000c10190e */
[----:B------:R-:W-:Y:S05]  /*7b40*/  @!P2 BRA `(.L_x_250) ;  /* 0x000000000004a947 */ /* 0x000fea0003800000 */
[----:B------:R0:W5:Y:S02]  /*7b50*/  LDG.E.LTC128B R7, desc[UR14][R138.64+0x200] ;  /* 0x0002000e8a077981 */ /* 0x000164000c1e1920 */
.L_x_250:
[----:B------:R-:W-:Y:S05]  /*7b60*/  BSYNC B1 ;  /* 0x0000000000017941 */ /* 0x000fea0003800000 */
.L_x_249:
[----:B0----5:R-:W-:Y:S01]  /*7b70*/  FMUL R5, R7, R14 ;  /* 0x0000000e07057220 */ /* 0x021fe20000400000 */
[----:B------:R-:W-:Y:S01]  /*7b80*/  ISETP.GT.AND P4, PT, R11, 0x69, P0 ;  /* 0x000000690b00780c */ /* 0x000fe20000784270 */
[----:B------:R-:W-:Y:S02]  /*7b90*/  BSSY B1, `(.L_x_251) ;  /* 0x0000005000017945 */ /* 0x000fe40003800000 */
[----:B------:R-:W-:-:S05]  /*7ba0*/  FFMA R5, R76, R15, R5 ;  /* 0x0000000f4c057223 */ /* 0x000fca0000000005 */
[----:B------:R0:W-:Y:S05]  /*7bb0*/  @P2 STG.E desc[UR14][R210.64+0x200], R5 ;  /* 0x00020005d2002986 */ /* 0x0001ea000c10190e */
[----:B------:R-:W-:Y:S05]  /*7bc0*/  @!P4 BRA `(.L_x_252) ;  /* 0x000000000004c947 */ /* 0x000fea0003800000 */
[----:B------:R0:W5:Y:S02]  /*7bd0*/  LDG.E.LTC128B R7, desc[UR14][R214.64+0x200] ;  /* 0x0002000ed6077981 */ /* 0x000164000c1e1920 */
.L_x_252:
[----:B------:R-:W-:Y:S05]  /*7be0*/  BSYNC B1 ;  /* 0x0000000000017941 */ /* 0x000fea0003800000 */
.L_x_251:
[----:B-----5:R-:W-:Y:S01]  /*7bf0*/  FMUL R12, R7, R14 ;  /* 0x0000000e070c7220 */ /* 0x020fe20000400000 */
[----:B------:R-:W-:Y:S01]  /*7c00*/  ISETP.GT.AND P2, PT, R11, 0x68, P1 ;  /* 0x000000680b00780c */ /* 0x000fe20000f44270 */
[----:B------:R-:W-:Y:S02]  /*7c10*/  BSSY B1, `(.L_x_253) ;  /* 0x0000005000017945 */ /* 0x000fe40003800000 */
[----:B------:R-:W-:-:S05]  /*7c20*/  FFMA R77, R77, R15, R12 ;  /* 0x0000000f4d4d7223 */ /* 0x000fca000000000c */
[----:B------:R0:W-:Y:S05]  /*7c30*/  @P4 STG.E desc[UR14][R140.64+0x200], R77 ;  /* 0x0002004d8c004986 */ /* 0x0001ea000c10190e */
[----:B------:R-:W-:Y:S05]  /*7c40*/  @!P2 BRA `(.L_x_254) ;  /* 0x000000000004a947 */ /* 0x000fea0003800000 */
[----:B------:R0:W5:Y:S02]  /*7c50*/  LDG.E.LTC128B R7, desc[UR14][R138.64+0x220] ;  /* 0x0002200e8a077981 */ /* 0x000164000c1e1920 */
.L_x_254:
[----:B------:R-:W-:Y:S05]  /*7c60*/  BSYNC B1 ;  /* 0x0000000000017941 */ /* 0x000fea0003800000 */
.L_x_253:
[----:B0----5:R-:W-:Y:S01]  /*7c70*/  FMUL R5, R7, R14 ;  /* 0x0000000e07057220 */ /* 0x021fe20000400000 */
[----:B------:R-:W-:Y:S01]  /*7c80*/  ISETP.GT.AND P4, PT, R11, 0x69, P1 ;  /* 0x000000690b00780c */ /* 0x000fe20000f84270 */
[----:B------:R-:W-:Y:S02]  /*7c90*/  BSSY B1, `(.L_x_255) ;  /* 0x0000005000017945 */ /* 0x000fe40003800000 */
[----:B------:R-:W-:-:S05]  /*7ca0*/  FFMA R5, R78, R15, R5 ;  /* 0x0000000f4e057223 */ /* 0x000fca0000000005 */
[----:B------:R0:W-:Y:S05]  /*7cb0*/  @P2 STG.E desc[UR14][R210.64+0x220], R5 ;  /* 0x00022005d2002986 */ /* 0x0001ea000c10190e */
[----:B------:R-:W-:Y:S05]  /*7cc0*/  @!P4 BRA `(.L_x_256) ;  /* 0x000000000004c947 */ /* 0x000fea0003800000 */
[----:B------:R0:W5:Y:S02]  /*7cd0*/  LDG.E.LTC128B R7, desc[UR14][R214.64+0x220] ;  /* 0x0002200ed6077981 */ /* 0x000164000c1e1920 */
.L_x_256:
[----:B------:R-:W-:Y:S05]  /*7ce0*/  BSYNC B1 ;  /* 0x0000000000017941 */ /* 0x000fea0003800000 */
.L_x_255:
[----:B-----5:R-:W-:Y:S01]  /*7cf0*/  FMUL R12, R7, R14 ;  /* 0x0000000e070c7220 */ /* 0x020fe20000400000 */
[----:B------:R-:W-:Y:S01]  /*7d00*/  ISETP.GT.AND P2, PT, R11, 0x70, P0 ;  /* 0x000000700b00780c */ /* 0x000fe20000744270 */
[----:B------:R-:W-:Y:S02]  /*7d10*/  BSSY B1, `(.L_x_257) ;  /* 0x0000005000017945 */ /* 0x000fe40003800000 */
[----:B------:R-:W-:-:S05]  /*7d20*/  FFMA R79, R79, R15, R12 ;  /* 0x0000000f4f4f7223 */ /* 0x000fca000000000c */
[----:B------:R0:W-:Y:S05]  /*7d30*/  @P4 STG.E desc[UR14][R140.64+0x220], R79 ;  /* 0x0002204f8c004986 */ /* 0x0001ea000c10190e */
[----:B------:R-:W-:Y:S05]  /*7d40*/  @!P2 BRA `(.L_x_258) ;  /* 0x000000000004a947 */ /* 0x000fea0003800000 */
[----:B------:R0:W5:Y:S02]  /*7d50*/  LDG.E.LTC128B R7, desc[UR14][R142.64+0x200] ;  /* 0x0002000e8e077981 */ /* 0x000164000c1e1920 */
.L_x_258:
[----:B------:R-:W-:Y:S05]  /*7d60*/  BSYNC B1 ;  /* 0x0000000000017941 */ /* 0x000fea0003800000 */
.L_x_257:
[----:B0----5:R-:W-:Y:S01]  /*7d70*/  FMUL R5, R7, R14 ;  /* 0x0000000e07057220 */ /* 0x021fe20000400000 */
[----:B------:R-:W-:Y:S01]  /*7d80*/  ISETP.GT.AND P4, PT, R11, 0x71, P0 ;  /* 0x000000710b00780c */ /* 0x000fe20000784270 */
[----:B------:R-:W-:Y:S02]  /*7d90*/  BSSY B1, `(.L_x_259) ;  /* 0x0000005000017945 */ /* 0x000fe40003800000 */
[----:B------:R-:W-:-:S05]  /*7da0*/  FFMA R5, R80, R15, R5 ;  /* 0x0000000f50057223 */ /* 0x000fca0000000005 */
[----:B------:R0:W-:Y:S05]  /*7db0*/  @P2 STG.E desc[UR14][R216.64+0x200], R5 ;  /* 0x00020005d8002986 */ /* 0x0001ea000c10190e */
[----:B------:R-:W-:Y:S05]  /*7dc0*/  @!P4 BRA `(.L_x_260) ;  /* 0x000000000004c947 */ /* 0x000fea0003800000 */
[----:B------:R0:W5:Y:S02]  /*7dd0*/  LDG.E.LTC128B R7, desc[UR14][R212.64+0x200] ;  /* 0x0002000ed4077981 */ /* 0x000164000c1e1920 */
.L_x_260:
[----:B------:R-:W-:Y:S05]  /*7de0*/  BSYNC B1 ;  /* 0x0000000000017941 */ /* 0x000fea0003800000 */
.L_x_259:
[----:B-----5:R-:W-:Y:S01]  /*7df0*/  FMUL R12, R7, R14 ;  /* 0x0000000e070c7220 */ /* 0x020fe20000400000 */
[----:B------:R-:W-:Y:S01]  /*7e00*/  ISETP.GT.AND P2, PT, R11, 0x70, P1 ;  /* 0x000000700b00780c */ /* 0x000fe20000f44270 */
[----:B------:R-:W-:Y:S02]  /*7e10*/  BSSY B1, `(.L_x_261) ;  /* 0x0000005000017945 */ /* 0x000fe40003800000 */
[----:B------:R-:W-:-:S05]  /*7e20*/  FFMA R81, R81, R15, R12 ;  /* 0x0000000f51517223 */ /* 0x000fca000000000c */
[----:B------:R0:W-:Y:S05]  /*7e30*/  @P4 STG.E desc[UR14][R144.64+0x200], R81 ;  /* 0x0002005190004986 */ /* 0x0001ea000c10190e */
[----:B------:R-:W-:Y:S05]  /*7e40*/  @!P2 BRA `(.L_x_262) ;  /* 0x000000000004a947 */ /* 0x000fea0003800000 */
[----:B------:R0:W5:Y:S02]  /*7e50*/  LDG.E.LTC128B R7, desc[UR14][R142.64+0x220] ;  /* 0x0002200e8e077981 */ /* 0x000164000c1e1920 */
.L_x_262:
[----:B------:R-:W-:Y:S05]  /*7e60*/  BSYNC B1 ;  /* 0x0000000000017941 */ /* 0x000fea0003800000 */
.L_x_261:
[----:B0----5:R-:W-:Y:S01]  /*7e70*/  FMUL R5, R7, R14 ;  /* 0x0000000e07057220 */ /* 0x021fe20000400000 */
[----:B------:R-:W-:Y:S01]  /*7e80*/  ISETP.GT.AND P4, PT, R11, 0x71, P1 ;  /* 0x000000710b00780c */ /* 0x000fe20000f84270 */
[----:B------:R-:W-:Y:S02]  /*7e90*/  BSSY B1, `(.L_x_263) ;  /* 0x0000005000017945 */ /* 0x000fe40003800000 */
[----:B------:R-:W-:-:S05]  /*7ea0*/  FFMA R5, R82, R15, R5 ;  /* 0x0000000f52057223 */ /* 0x000fca0000000005 */
[----:B------:R0:W-:Y:S05]  /*7eb0*/  @P2 STG.E desc[UR14][R216.64+0x220], R5 ;  /* 0x00022005d8002986 */ /* 0x0001ea000c10190e */
[----:B------:R-:W-:Y:S05]  /*7ec0*/  @!P4 BRA `(.L_x_264) ;  /* 0x000000000004c947 */ /* 0x000fea0003800000 */
[----:B------:R0:W5:Y:S02]  /*7ed0*/  LDG.E.LTC128B R7, desc[UR14][R212.64+0x220] ;  /* 0x0002200ed4077981 */ /* 0x000164000c1e1920 */
.L_x_264:
[----:B------:R-:W-:Y:S05]  /*7ee0*/  BSYNC B1 ;  /* 0x0000000000017941 */ /* 0x000fea0003800000 */
.L_x_263:
[----:B-----5:R-:W-:Y:S01]  /*7ef0*/  FMUL R12, R7, R14 ;  /* 0x0000000e070c7220 */ /* 0x020fe20000400000 */
[----:B------:R-:W-:Y:S01]  /*7f00*/  ISETP.GT.AND P2, PT, R11, 0x78, P0 ;  /* 0x000000780b00780c */ /* 0x000fe20000744270 */
[----:B------:R-:W-:Y:S02]  /*7f10*/  BSSY B1, `(.L_x_265) ;  /* 0x0000005000017945 */ /* 0x000fe40003800000 */
[----:B------:R-:W-:-:S05]  /*7f20*/  FFMA R83, R83, R15, R12 ;  /* 0x0000000f53537223 */ /* 0x000fca000000000c */
[----:B------:R0:W-:Y:S05]  /*7f30*/  @P4 STG.E desc[UR14][R144.64+0x220], R83 ;  /* 0x0002205390004986 */ /* 0x0001ea000c10190e */
[----:B------:R-:W-:Y:S05]  /*7f40*/  @!P2 BRA `(.L_x_266) ;  /* 0x000000000004a947 */ /* 0x000fea0003800000 */
[----:B------:R0:W5:Y:S02]  /*7f50*/  LDG.E.LTC128B R7, desc[UR14][R22.64+0x200] ;  /* 0x0002000e16077981 */ /* 0x000164000c1e1920 */
.L_x_266:
[----:B------:R-:W-:Y:S05]  /*7f60*/  BSYNC B1 ;  /* 0x0000000000017941 */ /* 0x000fea0003800000 */
.L_x_265:
[----:B0----5:R-:W-:Y:S01]  /*7f70*/  FMUL R5, R7, R14 ;  /* 0x0000000e07057220 */ /* 0x021fe20000400000 */
[----:B------:R-:W-:Y:S01]  /*7f80*/  ISETP.GT.AND P0, PT, R11, 0x79, P0 ;  /* 0x000000790b00780c */ /* 0x000fe20000704270 */
[----:B------:R-:W-:Y:S02]  /*7f90*/  BSSY B1, `(.L_x_267) ;  /* 0x0000005000017945 */ /* 0x000fe40003800000 */
[----:B------:R-:W-:-:S05]  /*7fa0*/  FFMA R5, R84, R15, R5 ;  /* 0x0000000f54057223 */ /* 0x000fca0000000005 */
[----:B------:R0:W-:Y:S05]  /*7fb0*/  @P2 STG.E desc[UR14][R18.64+0x200], R5 ;  /* 0x0002000512002986 */ /* 0x0001ea000c10190e */
[----:B------:R-:W-:Y:S05]  /*7fc0*/  @!P0 BRA `(.L_x_268) ;  /* 0x0000000000048947 */ /* 0x000fea0003800000 */
[----:B------:R0:W5:Y:S02]  /*7fd0*/  LDG.E.LTC128B R7, desc[UR14][R8.64+0x200] ;  /* 0x0002000e08077981 */ /* 0x000164000c1e1920 */
.L_x_268:
[----:B------:R-:W-:Y:S05]  /*7fe0*/  BSYNC B1 ;  /* 0x0000000000017941 */ /* 0x000fea0003800000 */
.L_x_267:
[----:B-----5:R-:W-:Y:S01]  /*7ff0*/  FMUL R12, R7, R14 ;  /* 0x0000000e070c7220 */ /* 0x020fe20000400000 */
[----:B------:R-:W-:Y:S01]  /*8000*/  ISETP.GT.AND P2, PT, R11, 0x78, P1 ;  /* 0x000000780b00780c */ /* 0x000fe20000f44270 */
[----:B------:R-:W-:Y:S02]  /*8010*/  BSSY B1, `(.L_x_269) ;  /* 0x0000005000017945 */ /* 0x000fe40003800000 */
[----:B------:R-:W-:-:S05]  /*8020*/  FFMA R85, R85, R15, R12 ;  /* 0x0000000f55557223 */ /* 0x000fca000000000c */
[----:B------:R0:W-:Y:S05]  /*8030*/  @P0 STG.E desc[UR14][R16.64+0x200], R85 ;  /* 0x0002005510000986 */ /* 0x0001ea000c10190e */
[----:B------:R-:W-:Y:S05]  /*8040*/  @!P2 BRA `(.L_x_270) ;  /* 0x000000000004a947 */ /* 0x000fea0003800000 */
[----:B------:R0:W5:Y:S02]  /*8050*/  LDG.E.LTC128B R7, desc[UR14][R22.64+0x220] ;  /* 0x0002200e16077981 */ /* 0x000164000c1e1920 */
.L_x_270:
[----:B------:R-:W-:Y:S05]  /*8060*/  BSYNC B1 ;  /* 0x0000000000017941 */ /* 0x000fea0003800000 */
.L_x_269:
[----:B0----5:R-:W-:Y:S01]  /*8070*/  FMUL R5, R7, R14 ;  /* 0x0000000e07057220 */ /* 0x021fe20000400000 */
[----:B------:R-:W-:Y:S01]  /*8080*/  ISETP.GT.AND P1, PT, R11, 0x79, P1 ;  /* 0x000000790b00780c */ /* 0x000fe20000f24270 */
[----:B------:R-:W-:Y:S02]  /*8090*/  BSSY B1, `(.L_x_271) ;  /* 0x0000005000017945 */ /* 0x000fe40003800000 */
[----:B------:R-:W-:-:S05]  /*80a0*/  FFMA R5, R86, R15, R5 ;  /* 0x0000000f56057223 */ /* 0x000fca0000000005 */
[----:B------:R0:W-:Y:S05]  /*80b0*/  @P2 STG.E desc[UR14][R18.64+0x220], R5 ;  /* 0x0002200512002986 */ /* 0x0001ea000c10190e */
[----:B------:R-:W-:Y:S05]  /*80c0*/  @!P1 BRA `(.L_x_272) ;  /* 0x0000000000049947 */ /* 0x000fea0003800000 */
[----:B------:R0:W5:Y:S02]  /*80d0*/  LDG.E.LTC128B R7, desc[UR14][R8.64+0x220] ;  /* 0x0002200e08077981 */ /* 0x000164000c1e1920 */
.L_x_272:
[----:B------:R-:W-:Y:S05]  /*80e0*/  BSYNC B1 ;  /* 0x0000000000017941 */ /* 0x000fea0003800000 */
.L_x_271:
[----:B0----5:R-:W-:-:S04]  /*80f0*/  FMUL R8, R7, R14 ;  /* 0x0000000e07087220 */ /* 0x021fc80000400000 */
[----:B------:R-:W-:Y:S01]  /*8100*/  FFMA R87, R87, R15, R8 ;  /* 0x0000000f57577223 */ /* 0x000fe20000000008 */
[----:B------:R-:W-:Y:S06]  /*8110*/  @!P1 BRA `(.L_x_273) ;  /* 0x0000001c00209947 */ /* 0x000fec0003800000 */
[----:B------:R0:W-:Y:S01]  /*8120*/  STG.E desc[UR14][R16.64+0x220], R87 ;  /* 0x0002205710007986 */ /* 0x0001e2000c10190e */
[----:B------:R-:W-:Y:S05]  /*8130*/  BRA `(.L_x_273) ;  /* 0x0000001c00187947 */ /* 0x000fea0003800000 */
.L_x_22:
[----:B------:R-:W-:Y:S01]  /*8140*/  ULDC.64 UR8, c[0x0][0x6c0] ;  /* 0x0001b00000087ab9 */ /* 0x000fe20000000a00 */
[----:B------:R-:W-:Y:S01]  /*8150*/  ISETP.GT.AND P1, PT, R12, 0x8, PT ;  /* 0x000000080c00780c */ /* 0x000fe20003f24270 */
[-C--:B--2---:R-:W-:Y:S01]  /*8160*/  FMUL R7, R88, R15.reuse ;  /* 0x0000000f58077220 */ /* 0x084fe20000400000 */
[C---:B------:R-:W-:Y:S01]  /*8170*/  LEA R8, P5, R160.reuse, UR8, 0x2 ;  /* 0x00000008a0087c11 */ /* 0x040fe2000f8a10ff */
[-C--:B------:R-:W-:Y:S01]  /*8180*/  FMUL R89, R89, R15.reuse ;  /* 0x0000000f59597220 */ /* 0x080fe20000400000 */
[----:B------:R-:W-:Y:S01]  /*8190*/  ISETP.GT.AND P6, PT, R11, 0x1, P2 ;  /* 0x000000010b00780c */ /* 0x000fe200017c4270 */
[-C--:B------:R-:W-:Y:S01]  /*81a0*/  FMUL R91, R91, R15.reuse ;  /* 0x0000000f5b5b7220 */ /* 0x080fe20000400000 */
[----:B------:R-:W-:Y:S01]  /*81b0*/  LEA.HI.X R9, R160, UR9, R21, 0x2, P5 ;  /* 0x00000009a0097c11 */ /* 0x000fe2000a8f1415 */
[----:B------:R-:W-:Y:S01]  /*81c0*/  FMUL R21, R90, R15 ;  /* 0x0000000f5a157220 */ /* 0x000fe20000400000 */
[C---:B------:R-:W-:Y:S01]  /*81d0*/  LEA R16, P5, R164.reuse, R8, 0x2 ;  /* 0x00000008a4107211 */ /* 0x040fe200078a10ff */
[C---:B------:R-:W-:Y:S01]  /*81e0*/  IMAD.SHL.U32 R5, R164.reuse, 0x20, RZ ;  /* 0x00000020a4057824 */ /* 0x040fe200078e00ff */
[----:B------:R-:W-:Y:S01]  /*81f0*/  ISETP.GT.AND P0, PT, R11, RZ, P1 ;  /* 0x000000ff0b00720c */ /* 0x000fe20000f04270 */
[----:B------:R0:W-:Y:S01]  /*8200*/  @P4 STG.E desc[UR14][R8.64], R7 ;  /* 0x0000000708004986 */ /* 0x0001e2000c10190e */
[C---:B------:R-:W-:Y:S01]  /*8210*/  LEA.HI.X R17, R164.reuse, R9, R165, 0x2, P5 ;  /* 0x00000009a4117211 */ /* 0x040fe200028f14a5 */
[----:B------:R-:W-:Y:S01]  /*8220*/  IMAD R23, R165, 0x1c, RZ ;  /* 0x0000001ca5177824 */ /* 0x000fe200078e02ff */
[----:B------:R-:W-:Y:S01]  /*8230*/  ISETP.GT.AND P5, PT, R11, 0x1, P1 ;  /* 0x000000010b00780c */ /* 0x000fe20000fa4270 */
[----:B------:R-:W-:Y:S01]  /*8240*/  FMUL R93, R93, R15 ;  /* 0x0000000f5d5d7220 */ /* 0x000fe20000400000 */
[----:B------:R-:W-:Y:S01]  /*8250*/  ISETP.GT.AND P4, PT, R11, 0x8, P2 ;  /* 0x000000080b00780c */ /* 0x000fe20001784270 */
[----:B------:R-:W-:Y:S01]  /*8260*/  @P6 STG.E desc[UR14][R16.64], R89 ;  /* 0x0000005910006986 */ /* 0x000fe2000c10190e */
[C---:B------:R-:W-:Y:S01]  /*8270*/  IMAD.WIDE.U32 R18, R164.reuse, 0x1c, R16 ;  /* 0x0000001ca4127825 */ /* 0x040fe200078e0010 */
[----:B------:R-:W-:-:S03]  /*8280*/  SHF.L.U64.HI R165, R164, 0x5, R165 ;  /* 0x00000005a4a57819 */ /* 0x000fc600000102a5 */
[-C--:B------:R-:W-:Y:S01]  /*8290*/  FMUL R153, R94, R15.reuse ;  /* 0x0000000f5e997220 */ /* 0x080fe20000400000 */
[----:B------:R-:W-:Y:S01]  /*82a0*/  ISETP.GT.AND P6, PT, R11, 0x8, P1 ;  /* 0x000000080b00780c */ /* 0x000fe20000fc4270 */
[----:B------:R-:W-:Y:S01]  /*82b0*/  IMAD.IADD R19, R23, 0x1, R19 ;  /* 0x0000000117137824 */ /* 0x000fe200078e0213 */
[----:B------:R1:W-:Y:S01]  /*82c0*/  @P0 STG.E desc[UR14][R8.64+0x20], R21 ;  /* 0x0000201508000986 */ /* 0x0003e2000c10190e */
[----:B------:R-:W-:Y:S01]  /*82d0*/  ISETP.GT.AND P0, PT, R11, 0x9, P2 ;  /* 0x000000090b00780c */ /* 0x000fe20001704270 */
[-C--:B0-----:R-:W-:Y:S01]  /*82e0*/  FMUL R7, R92, R15.reuse ;  /* 0x0000000f5c077220 */ /* 0x081fe20000400000 */
[-C--:B------:R-:W-:Y:S01]  /*82f0*/  FMUL R95, R95, R15.reuse ;  /* 0x0000000f5f5f7220 */ /* 0x080fe20000400000 */
[----:B------:R-:W-:Y:S01]  /*8300*/  @P5 STG.E desc[UR14][R16.64+0x20], R91 ;  /* 0x0000205b10005986 */ /* 0x000fe2000c10190e */
[----:B------:R-:W-:Y:S01]  /*8310*/  IADD3 R20, P5, R5, R16, RZ ;  /* 0x0000001005147210 */ /* 0x000fe20007fbe0ff */
[-C--:B------:R-:W-:Y:S01]  /*8320*/  FMUL R155, R96, R15.reuse ;  /* 0x0000000f609b7220 */ /* 0x080fe20000400000 */
[-C--:B------:R-:W-:Y:S01]  /*8330*/  FMUL R97, R97, R15.reuse ;  /* 0x0000000f61617220 */ /* 0x080fe20000400000 */
[----:B------:R0:W-:Y:S01]  /*8340*/  @P4 STG.E desc[UR14][R18.64], R7 ;  /* 0x0000000712004986 */ /* 0x0001e2000c10190e */
[----:B------:R-:W-:Y:S01]  /*8350*/  ISETP.GT.AND P4, PT, R11, 0x9, P1 ;  /* 0x000000090b00780c */ /* 0x000fe20000f84270 */
[-C--:B------:R-:W-:Y:S01]  /*8360*/  FMUL R99, R99, R15.reuse ;  /* 0x0000000f63637220 */ /* 0x080fe20000400000 */
[-C--:B------:R-:W-:Y:S01]  /*8370*/  FMUL R101, R101, R15.reuse ;  /* 0x0000000f65657220 */ /* 0x080fe20000400000 */
[----:B-1----:R-:W-:Y:S01]  /*8380*/  IMAD.X R21, R165, 0x1, R17, P5 ;  /* 0x00000001a5157824 */ /* 0x002fe200028e0611 */
[----:B------:R-:W-:Y:S01]  /*8390*/  ISETP.GT.AND P5, PT, R11, 0x10, P2 ;  /* 0x000000100b00780c */ /* 0x000fe200017a4270 */
[-C--:B------:R-:W-:Y:S01]  /*83a0*/  FMUL R103, R103, R15.reuse ;  /* 0x0000000f67677220 */ /* 0x080fe20000400000 */
[-C--:B------:R-:W-:Y:S01]  /*83b0*/  FMUL R105, R105, R15.reuse ;  /* 0x0000000f69697220 */ /* 0x080fe20000400000 */
[-C--:B------:R-:W-:Y:S01]  /*83c0*/  FMUL R107, R107, R15.reuse ;  /* 0x0000000f6b6b7220 */ /* 0x080fe20000400000 */
[----:B------:R-:W-:Y:S01]  /*83d0*/  @P0 STG.E desc[UR14][R20.64], R93 ;  /* 0x0000005d14000986 */ /* 0x000fe2000c10190e */
[----:B------:R-:W-:Y:S01]  /*83e0*/  IADD3 R22, P0, R5, R18, RZ ;  /* 0x0000001205167210 */ /* 0x000fe20007f1e0ff */
[-C--:B------:R-:W-:Y:S01]  /*83f0*/  FMUL R109, R109, R15.reuse ;  /* 0x0000000f6d6d7220 */ /* 0x080fe20000400000 */
[-C--:B0-----:R-:W-:Y:S01]  /*8400*/  FMUL R7, R98, R15.reuse ;  /* 0x0000000f62077220 */ /* 0x081fe20000400000 */
[----:B------:R0:W-:Y:S01]  /*8410*/  @P6 STG.E desc[UR14][R18.64+0x20], R153 ;  /* 0x0000209912006986 */ /* 0x0001e2000c10190e */
[----:B------:R-:W-:Y:S01]  /*8420*/  ISETP.GT.AND P6, PT, R11, 0x10, P1 ;  /* 0x000000100b00780c */ /* 0x000fe20000fc4270 */
[----:B------:R-:W-:Y:S01]  /*8430*/  IMAD.X R23, R165, 0x1, R19, P0 ;  /* 0x00000001a5177824 */ /* 0x000fe200000e0613 */
[----:B------:R-:W-:Y:S01]  /*8440*/  ISETP.GT.AND P0, PT, R11, 0x11, P2 ;  /* 0x000000110b00780c */ /* 0x000fe20001704270 */
[----:B------:R-:W-:Y:S01]  /*8450*/  @P4 STG.E desc[UR14][R20.64+0x20], R95 ;  /* 0x0000205f14004986 */ /* 0x000fe2000c10190e */
[----:B------:R-:W-:Y:S01]  /*8460*/  IADD3 R88, P4, R5, R20, RZ ;  /* 0x0000001405587210 */ /* 0x000fe20007f9e0ff */
[-C--:B------:R-:W-:Y:S01]  /*8470*/  FMUL R111, R111, R15.reuse ;  /* 0x0000000f6f6f7220 */ /* 0x080fe20000400000 */
[-C--:B------:R-:W-:Y:S01]  /*8480*/  FMUL R113, R113, R15.reuse ;  /* 0x0000000f71717220 */ /* 0x080fe20000400000 */
[----:B------:R1:W-:Y:S01]  /*8490*/  @P5 STG.E desc[UR14][R22.64], R155 ;  /* 0x0000009b16005986 */ /* 0x0003e2000c10190e */
[----:B------:R-:W-:Y:S01]  /*84a0*/  ISETP.GT.AND P5, PT, R11, 0x11, P1 ;  /* 0x000000110b00780c */ /* 0x000fe20000fa4270 */
[----:B------:R-:W-:Y:S01]  /*84b0*/  IMAD.X R89, R165, 0x1, R21, P4 ;  /* 0x00000001a5597824 */ /* 0x000fe200020e0615 */
[----:B------:R-:W-:Y:S01]  /*84c0*/  ISETP.GT.AND P4, PT, R11, 0x18, P2 ;  /* 0x000000180b00780c */ /* 0x000fe20001784270 */
[-C--:B0-----:R-:W-:Y:S01]  /*84d0*/  FMUL R153, R100, R15.reuse ;  /* 0x0000000f64997220 */ /* 0x081fe20000400000 */
[-C--:B------:R-:W-:Y:S01]  /*84e0*/  FMUL R115, R115, R15.reuse ;  /* 0x0000000f73737220 */ /* 0x080fe20000400000 */
[-C--:B------:R-:W-:Y:S01]  /*84f0*/  FMUL R117, R117, R15.reuse ;  /* 0x0000000f75757220 */ /* 0x080fe20000400000 */
[-C--:B------:R-:W-:Y:S01]  /*8500*/  FMUL R119, R119, R15.reuse ;  /* 0x0000000f77777220 */ /* 0x080fe20000400000 */
        /* <DEDUP_REMOVED lines=8> */
[----:B------:R-:W-:Y:S01]  /*8590*/  @P5 STG.E desc[UR14][R88.64+0x20], R99 ;  /* 0x0000206358005986 */ /* 0x000fe2000c10190e */
[----:B------:R-:W-:Y:S01]  /*85a0*/  IADD3 R92, P5, R5, R88, RZ ;  /* 0x00000058055c7210 */ /* 0x000fe20007fbe0ff */
[-C--:B-1----:R-:W-:Y:S01]  /*85b0*/  FMUL R155, R104, R15.reuse ;  /* 0x0000000f689b7220 */ /* 0x082fe20000400000 */
        /* <DEDUP_REMOVED lines=148> */
[----:B------:R-:W-:Y:S01]  /*8f00*/  FMUL R87, R87, R15 ;  /* 0x0000000f57577220 */ /* 0x000fe20000400000 */
[----:B------:R-:W-:Y:S01]  /*8f10*/  @P0 STG.E desc[UR14][R120.64], R129 ;  /* 0x0000008178000986 */ /* 0x000fe2000c10190e */
[----:B------:R-:W-:-:S03]  /*8f20*/  IADD3 R122, P0, R5, R118, RZ ;  /* 0x00000076057a7210 */ /* 0x000fc60007f1e0ff */
[----:B------:R0:W-:Y:S01]  /*8f30*/  @P6 STG.E desc[UR14][R118.64+0x20], R7 ;  /* 0x0000200776006986 */ /* 0x0001e2000c10190e */
[----:B------:R-:W-:Y:S01]  /*8f40*/  ISETP.GT.AND P6, PT, R11, 0x58, P1 ;  /* 0x000000580b00780c */ /* 0x000fe20000fc4270 */
[----:B------:R-:W-:Y:S01]  /*8f50*/  IMAD.X R123, R165, 0x1, R119, P0 ;  /* 0x00000001a57b7824 */ /* 0x000fe200000e0677 */
[----:B------:R-:W-:Y:S01]  /*8f60*/  ISETP.GT.AND P0, PT, R11, 0x59, P2 ;  /* 0x000000590b00780c */ /* 0x000fe20001704270 */
[----:B------:R-:W-:Y:S01]  /*8f70*/  @P5 STG.E desc[UR14][R120.64+0x20], R131 ;  /* 0x0000208378005986 */ /* 0x000fe2000c10190e */
[----:B------:R-:W-:Y:S01]  /*8f80*/  IADD3 R124, P5, R5, R120, RZ ;  /* 0x00000078057c7210 */ /* 0x000fe20007fbe0ff */
[-C--:B-1----:R-:W-:Y:S02]  /*8f90*/  FMUL R155, R136, R15.reuse ;  /* 0x0000000f889b7220 */ /* 0x082fe40000400000 */
[----:B------:R1:W-:Y:S01]  /*8fa0*/  @P4 STG.E desc[UR14][R122.64], R153 ;  /* 0x000000997a004986 */ /* 0x0003e2000c10190e */
[----:B------:R-:W-:Y:S01]  /*8fb0*/  ISETP.GT.AND P4, PT, R11, 0x59, P1 ;  /* 0x000000590b00780c */ /* 0x000fe20000f84270 */
[----:B------:R-:W-:Y:S01]  /*8fc0*/  IMAD.X R125, R165, 0x1, R121, P5 ;  /* 0x00000001a57d7824 */ /* 0x000fe200028e0679 */
[----:B------:R-:W-:Y:S01]  /*8fd0*/  ISETP.GT.AND P5, PT, R11, 0x60, P2 ;  /* 0x000000600b00780c */ /* 0x000fe200017a4270 */
[----:B0-----:R-:W-:-:S04]  /*8fe0*/  FMUL R7, R134, R15 ;  /* 0x0000000f86077220 */ /* 0x001fc80000400000 */
        /* <DEDUP_REMOVED lines=17> */
[----:B------:R-:W-:Y:S01]  /*9100*/  IADD3 R132, P6, R5, R128, RZ ;  /* 0x0000008005847210 */ /* 0x000fe20007fde0ff */
[----:B------:R-:W-:Y:S01]  /*9110*/  IMAD.X R131, R165, 0x1, R127, P0 ;  /* 0x00000001a5837824 */ /* 0x000fe200000e067f */
[C---:B------:R-:W-:Y:S01]  /*9120*/  ISETP.GT.AND P0, PT, R11.reuse, 0x69, P2 ;  /* 0x000000690b00780c */ /* 0x040fe20001704270 */
[----:B------:R-:W-:Y:S01]  /*9130*/  @P5 STG.E desc[UR14][R128.64+0x20], R139 ;  /* 0x0000208b80005986 */ /* 0x000fe2000c10190e */
[----:B------:R-:W-:Y:S01]  /*9140*/  ISETP.GT.AND P5, PT, R11, 0x68, P1 ;  /* 0x000000680b00780c */ /* 0x000fe20000fa4270 */
[----:B------:R-:W-:Y:S01]  /*9150*/  IMAD.X R133, R165, 0x1, R129, P6 ;  /* 0x00000001a5857824 */ /* 0x000fe200030e0681 */
[C---:B------:R-:W-:Y:S01]  /*9160*/  ISETP.GT.AND P6, PT, R11.reuse, 0x70, P2 ;  /* 0x000000700b00780c */ /* 0x040fe200017c4270 */
[----:B------:R-:W-:Y:S01]  /*9170*/  @P4 STG.E desc[UR14][R130.64], R153 ;  /* 0x0000009982004986 */ /* 0x000fe2000c10190e */
[----:B------:R-:W-:Y:S01]  /*9180*/  ISETP.GT.AND P4, PT, R11, 0x69, P1 ;  /* 0x000000690b00780c */ /* 0x000fe20000f84270 */
[-C--:B-1----:R-:W-:Y:S01]  /*9190*/  FMUL R155, R144, R15.reuse ;  /* 0x0000000f909b7220 */ /* 0x082fe20000400000 */
[----:B0-----:R-:W-:-:S05]  /*91a0*/  FMUL R7, R142, R15 ;  /* 0x0000000f8e077220 */ /* 0x001fca0000400000 */
[----:B------:R-:W-:Y:S01]  /*91b0*/  @P0 STG.E desc[UR14][R132.64], R141 ;  /* 0x0000008d84000986 */ /* 0x000fe2000c10190e */
[----:B------:R-:W-:-:S03]  /*91c0*/  IADD3 R134, P0, R5, R130, RZ ;  /* 0x0000008205867210 */ /* 0x000fc60007f1e0ff */
[----:B------:R0:W-:Y:S01]  /*91d0*/  @P5 STG.E desc[UR14][R130.64+0x20], R7 ;  /* 0x0000200782005986 */ /* 0x0001e2000c10190e */
[----:B------:R-:W-:Y:S01]  /*91e0*/  ISETP.GT.AND P5, PT, R11, 0x70, P1 ;  /* 0x000000700b00780c */ /* 0x000fe20000fa4270 */
[----:B------:R-:W-:Y:S01]  /*91f0*/  IMAD.X R135, R165, 0x1, R131, P0 ;  /* 0x00000001a5877824 */ /* 0x000fe200000e0683 */
[----:B------:R-:W-:Y:S01]  /*9200*/  ISETP.GT.AND P0, PT, R11, 0x71, P2 ;  /* 0x000000710b00780c */ /* 0x000fe20001704270 */
[----:B------:R1:W-:Y:S01]  /*9210*/  @P4 STG.E desc[UR14][R132.64+0x20], R143 ;  /* 0x0000208f84004986 */ /* 0x0003e2000c10190e */
[----:B------:R-:W-:-:S03]  /*9220*/  IADD3 R136, P4, R5, R132, RZ ;  /* 0x0000008405887210 */ /* 0x000fc60007f9e0ff */
[----:B------:R-:W-:Y:S01]  /*9230*/  @P6 STG.E desc[UR14][R134.64], R155 ;  /* 0x0000009b86006986 */ /* 0x000fe2000c10190e */
[----:B------:R-:W-:Y:S01]  /*9240*/  ISETP.GT.AND P6, PT, R11, 0x71, P1 ;  /* 0x000000710b00780c */ /* 0x000fe20000fc4270 */
[----:B------:R-:W-:Y:S01]  /*9250*/  IMAD.X R137, R165, 0x1, R133, P4 ;  /* 0x00000001a5897824 */ /* 0x000fe200020e0685 */
[----:B------:R-:W-:Y:S01]  /*9260*/  IADD3 R138, P4, R5, R136, RZ ;  /* 0x00000088058a7210 */ /* 0x000fe20007f9e0ff */
[----:B0-----:R-:W-:-:S04]  /*9270*/  FMUL R7, R146, R15 ;  /* 0x0000000f92077220 */ /* 0x001fc80000400000 */
[----:B------:R-:W-:Y:S01]  /*9280*/  @P0 STG.E desc[UR14][R136.64], R145 ;  /* 0x0000009188000986 */ /* 0x000fe2000c10190e */
[----:B------:R-:W-:Y:S01]  /*9290*/  IADD3 R140, P0, R5, R134, RZ ;  /* 0x00000086058c7210 */ /* 0x000fe20007f1e0ff */
[-C--:B------:R-:W-:Y:S01]  /*92a0*/  FMUL R5, R148, R15.reuse ;  /* 0x0000000f94057220 */ /* 0x080fe20000400000 */
[----:B------:R-:W-:Y:S01]  /*92b0*/  IMAD.X R139, R165, 0x1, R137, P4 ;  /* 0x00000001a58b7824 */ /* 0x000fe200020e0689 */
[----:B------:R0:W-:Y:S01]  /*92c0*/  @P5 STG.E desc[UR14][R134.64+0x20], R7 ;  /* 0x0000200786005986 */ /* 0x0001e2000c10190e */
[----:B------:R-:W-:Y:S01]  /*92d0*/  ISETP.GT.AND P5, PT, R11, 0x78, P2 ;  /* 0x000000780b00780c */ /* 0x000fe200017a4270 */
[----:B------:R-:W-:Y:S01]  /*92e0*/  IMAD.X R141, R165, 0x1, R135, P0 ;  /* 0x00000001a58d7824 */ /* 0x000fe200000e0687 */
[C---:B------:R-:W-:Y:S01]  /*92f0*/  ISETP.GT.AND P2, PT, R11.reuse, 0x79, P2 ;  /* 0x000000790b00780c */ /* 0x040fe20001744270 */
[----:B------:R-:W-:Y:S01]  /*9300*/  @P6 STG.E desc[UR14][R136.64+0x20], R147 ;  /* 0x0000209388006986 */ /* 0x000fe2000c10190e */
[----:B------:R-:W-:Y:S01]  /*9310*/  ISETP.GT.AND P0, PT, R12, 0x80, PT ;  /* 0x000000800c00780c */ /* 0x000fe20003f04270 */
[----:B-1----:R-:W-:Y:S01]  /*9320*/  FMUL R143, R150, R15 ;  /* 0x0000000f968f7220 */ /* 0x002fe20000400000 */
[----:B------:R-:W-:-:S02]  /*9330*/  ISETP.GT.AND P6, PT, R11, 0x78, P1 ;  /* 0x000000780b00780c */ /* 0x000fc40000fc4270 */
[C---:B------:R-:W-:Y:S02]  /*9340*/  ISETP.GT.AND P1, PT, R11.reuse, 0x79, P1 ;  /* 0x000000790b00780c */ /* 0x040fe40000f24270 */
[C---:B------:R-:W-:Y:S01]  /*9350*/  ISETP.GT.AND P4, PT, R11.reuse, 0x1, P0 ;  /* 0x000000010b00780c */ /* 0x040fe20000784270 */
[----:B0-----:R-:W-:Y:S02]  /*9360*/  FMUL R7, R24, R15 ;  /* 0x0000000f18077220 */ /* 0x001fe40000400000 */
[----:B------:R0:W-:Y:S01]  /*9370*/  @P5 STG.E desc[UR14][R140.64], R5 ;  /* 0x000000058c005986 */ /* 0x0001e2000c10190e */
[----:B------:R-:W-:-:S03]  /*9380*/  ISETP.GT.AND P5, PT, R11, RZ, P0 ;  /* 0x000000ff0b00720c */ /* 0x000fc600007a4270 */
[----:B------:R-:W-:Y:S01]  /*9390*/  @P2 STG.E desc[UR14][R138.64], R149 ;  /* 0x000000958a002986 */ /* 0x000fe2000c10190e */
[----:B------:R-:W-:-:S03]  /*93a0*/  ISETP.GT.AND P2, PT, R12, 0x88, PT ;  /* 0x000000880c00780c */ /* 0x000fc60003f44270 */
[----:B------:R1:W-:Y:S01]  /*93b0*/  @P6 STG.E desc[UR14][R140.64+0x20], R143 ;  /* 0x0000208f8c006986 */ /* 0x0003e2000c10190e */
[----:B------:R-:W-:-:S03]  /*93c0*/  ISETP.GT.AND P6, PT, R11, RZ, P2 ;  /* 0x000000ff0b00720c */ /* 0x000fc600017c4270 */
[----:B------:R-:W-:Y:S01]  /*93d0*/  @P1 STG.E desc[UR14][R138.64+0x20], R151 ;  /* 0x000020978a001986 */ /* 0x000fe2000c10190e */
[C---:B------:R-:W-:Y:S01]  /*93e0*/  ISETP.GT.AND P1, PT, R11.reuse, 0x1, P2 ;  /* 0x000000010b00780c */ /* 0x040fe20001724270 */
[----:B0-----:R-:W-:Y:S02]  /*93f0*/  FMUL R5, R26, R15 ;  /* 0x0000000f1a057220 */ /* 0x001fe40000400000 */
[----:B------:R0:W-:Y:S01]  /*9400*/  @P5 STG.E desc[UR14][R8.64+0x200], R7 ;  /* 0x0002000708005986 */ /* 0x0001e2000c10190e */
[----:B------:R-:W-:-:S03]  /*9410*/  ISETP.GT.AND P5, PT, R11, 0x8, P0 ;  /* 0x000000080b00780c */ /* 0x000fc600007a4270 */
[----:B------:R-:W-:Y:S01]  /*9420*/  @P4 STG.E desc[UR14][R16.64+0x200], R25 ;  /* 0x0002001910004986 */ /* 0x000fe2000c10190e */
[C---:B------:R-:W-:Y:S01]  /*9430*/  ISETP.GT.AND P4, PT, R11.reuse, 0x9, P0 ;  /* 0x000000090b00780c */ /* 0x040fe20000784270 */
[----:B-1----:R-:W-:Y:S02]  /*9440*/  FMUL R143, R28, R15 ;  /* 0x0000000f1c8f7220 */ /* 0x002fe40000400000 */
[----:B------:R1:W-:Y:S01]  /*9450*/  @P6 STG.E desc[UR14][R8.64+0x220], R5 ;  /* 0x0002200508006986 */ /* 0x0003e2000c10190e */
[----:B------:R-:W-:-:S03]  /*9460*/  ISETP.GT.AND P6, PT, R11, 0x8, P2 ;  /* 0x000000080b00780c */ /* 0x000fc600017c4270 */
[----:B------:R-:W-:Y:S01]  /*9470*/  @P1 STG.E desc[UR14][R16.64+0x220], R27 ;  /* 0x0002201b10001986 */ /* 0x000fe2000c10190e */
[C---:B------:R-:W-:Y:S01]  /*9480*/  ISETP.GT.AND P1, PT, R11.reuse, 0x9, P2 ;  /* 0x000000090b00780c */ /* 0x040fe20001724270 */
[----:B0-----:R-:W-:Y:S02]  /*9490*/  FMUL R7, R30, R15 ;  /* 0x0000000f1e077220 */ /* 0x001fe40000400000 */
[----:B------:R-:W-:Y:S01]  /*94a0*/  @P5 STG.E desc[UR14][R18.64+0x200], R143 ;  /* 0x0002008f12005986 */ /* 0x000fe2000c10190e */
[----:B------:R-:W-:-:S03]  /*94b0*/  ISETP.GT.AND P5, PT, R11, 0x10, P0 ;  /* 0x000000100b00780c */ /* 0x000fc600007a4270 */
[----:B------:R-:W-:Y:S01]  /*94c0*/  @P4 STG.E desc[UR14][R20.64+0x200], R29 ;  /* 0x0002001d14004986 */ /* 0x000fe2000c10190e */
[C---:B------:R-:W-:Y:S01]  /*94d0*/  ISETP.GT.AND P4, PT, R11.reuse, 0x11, P0 ;  /* 0x000000110b00780c */ /* 0x040fe20000784270 */
[-C--:B-1----:R-:W-:Y:S01]  /*94e0*/  FMUL R5, R32, R15.reuse ;  /* 0x0000000f20057220 */ /* 0x082fe20000400000 */
[----:B------:R-:W-:Y:S01]  /*94f0*/  FMUL R9, R34, R15 ;  /* 0x0000000f22097220 */ /* 0x000fe20000400000 */
[----:B------:R0:W-:Y:S01]  /*9500*/  @P6 STG.E desc[UR14][R18.64+0x220], R7 ;  /* 0x0002200712006986 */ /* 0x0001e2000c10190e */
[----:B------:R-:W-:-:S03]  /*9510*/  ISETP.GT.AND P6, PT, R11, 0x10, P2 ;  /* 0x000000100b00780c */ /* 0x000fc600017c4270 */
[----:B------:R-:W-:Y:S01]  /*9520*/  @P1 STG.E desc[UR14][R20.64+0x220], R31 ;  /* 0x0002201f14001986 */ /* 0x000fe2000c10190e */
[----:B------:R-:W-:-:S03]  /*9530*/  ISETP.GT.AND P1, PT, R11, 0x11, P2 ;  /* 0x000000110b00780c */ /* 0x000fc60001724270 */
[----:B------:R1:W-:Y:S01]  /*9540*/  @P5 STG.E desc[UR14][R22.64+0x200], R5 ;  /* 0x0002000516005986 */ /* 0x0003e2000c10190e */
[----:B------:R-:W-:-:S03]  /*9550*/  ISETP.GT.AND P5, PT, R11, 0x18, P0 ;  /* 0x000000180b00780c */ /* 0x000fc600007a4270 */
        /* <DEDUP_REMOVED lines=101> */
[----:B------:R-:W-:Y:S01]  /*9bb0*/  ISETP.GT.AND P4, PT, R11, 0x69, P0 ;  /* 0x000000690b00780c */ /* 0x000fe20000784270 */
[----:B0-----:R-:W-:-:S04]  /*9bc0*/  FMUL R9, R76, R15 ;  /* 0x0000000f4c097220 */ /* 0x001fc80000400000 */
[----:B------:R0:W-:Y:S01]  /*9bd0*/  @P1 STG.E desc[UR14][R126.64+0x220], R5 ;  /* 0x000220057e001986 */ /* 0x0001e2000c10190e */
[C---:B------:R-:W-:Y:S01]  /*9be0*/  ISETP.GT.AND P1, PT, R11.reuse, 0x68, P2 ;  /* 0x000000680b00780c */ /* 0x040fe20001724270 */
[----:B-1----:R-:W-:Y:S02]  /*9bf0*/  FMUL R7, R78, R15 ;  /* 0x0000000f4e077220 */ /* 0x002fe40000400000 */
        /* <DEDUP_REMOVED lines=11> */
[-C--:B-1----:R-:W-:Y:S02]  /*9cb0*/  FMUL R9, R84, R15.reuse ;  /* 0x0000000f54097220 */ /* 0x082fe40000400000 */
[----:B------:R1:W-:Y:S01]  /*9cc0*/  @P5 STG.E desc[UR14][R134.64+0x200], R5 ;  /* 0x0002000586005986 */ /* 0x0003e2000c10190e */
[C---:B------:R-:W-:Y:S02]  /*9cd0*/  ISETP.GT.AND P5, PT, R11.reuse, 0x71, P2 ;  /* 0x000000710b00780c */ /* 0x040fe400017a4270 */
[C---:B------:R-:W-:Y:S01]  /*9ce0*/  ISETP.GT.AND P2, PT, R11.reuse, 0x79, P2 ;  /* 0x000000790b00780c */ /* 0x040fe20001744270 */
[----:B------:R2:W-:Y:S01]  /*9cf0*/  @P4 STG.E desc[UR14][R136.64+0x200], R81 ;  /* 0x0002005188004986 */ /* 0x0005e2000c10190e */
[C---:B------:R-:W-:Y:S01]  /*9d00*/  ISETP.GT.AND P4, PT, R11.reuse, 0x78, P0 ;  /* 0x000000780b00780c */ /* 0x040fe20000784270 */
[----:B0-----:R-:W-:Y:S01]  /*9d10*/  FMUL R7, R82, R15 ;  /* 0x0000000f52077220 */ /* 0x001fe20000400000 */
[----:B------:R-:W-:-:S04]  /*9d20*/  ISETP.GT.AND P0, PT, R11, 0x79, P0 ;  /* 0x000000790b00780c */ /* 0x000fc80000704270 */
[----:B------:R2:W-:Y:S01]  /*9d30*/  @P1 STG.E desc[UR14][R134.64+0x220], R7 ;  /* 0x0002200786001986 */ /* 0x0005e2000c10190e */
[----:B-1----:R-:W-:-:S03]  /*9d40*/  FMUL R5, R86, R15 ;  /* 0x0000000f56057220 */ /* 0x002fc60000400000 */
[----:B------:R2:W-:Y:S04]  /*9d50*/  @P5 STG.E desc[UR14][R136.64+0x220], R83 ;  /* 0x0002205388005986 */ /* 0x0005e8000c10190e */
[----:B------:R2:W-:Y:S04]  /*9d60*/  @P4 STG.E desc[UR14][R140.64+0x200], R9 ;  /* 0x000200098c004986 */ /* 0x0005e8000c10190e */
[----:B------:R2:W-:Y:S04]  /*9d70*/  @P0 STG.E desc[UR14][R138.64+0x200], R85 ;  /* 0x000200558a000986 */ /* 0x0005e8000c10190e */
[----:B------:R2:W-:Y:S04]  /*9d80*/  @P6 STG.E desc[UR14][R140.64+0x220], R5 ;  /* 0x000220058c006986 */ /* 0x0005e8000c10190e */
[----:B------:R2:W-:Y:S02]  /*9d90*/  @P2 STG.E desc[UR14][R138.64+0x220], R87 ;  /* 0x000220578a002986 */ /* 0x0005e4000c10190e */
.L_x_273:
[----:B------:R-:W-:Y:S05]  /*9da0*/  BSYNC B0 ;  /* 0x0000000000007941 */ /* 0x000fea0003800000 */
.L_x_21:
[----:B------:R-:W-:Y:S01]  /*9db0*/  ULDC UR8, c[0x0][0xc] ;  /* 0x0000030000087ab9 */ /* 0x000fe20000000800 */
[----:B------:R-:W-:Y:S01]  /*9dc0*/  ULDC UR9, c[0x0][0x10] ;  /* 0x0000040000097ab9 */ /* 0x000fe20000000800 */
[----:B--2---:R-:W2:Y:S01]  /*9dd0*/  LDC R5, c[0x0][0x14] ;  /* 0x00000500ff057b82 */ /* 0x004ea20000000800 */
[----:B------:R-:W-:Y:S01]  /*9de0*/  UIMAD.WIDE.U32 UR8, UR8, UR9, URZ ;  /* 0x00000009080872a5 */ /* 0x000fe2000f8e003f */
[----:B------:R-:W-:Y:S01]  /*9df0*/  PRMT R8, RZ, 0x7610, R8 ;  /* 0x00007610ff087816 */ /* 0x000fe20000000008 */
[----:B------:R-:W-:-:S04]  /*9e00*/  IMAD.MOV.U32 R7, RZ, RZ, -0x1 ;  /* 0xffffffffff077424 */ /* 0x000fc800078e00ff */
[----:B--2---:R-:W-:-:S04]  /*9e10*/  IMAD.WIDE.U32 R2, R5, UR8, R2 ;  /* 0x0000000805027c25 */ /* 0x004fc8000f8e0002 */
[----:B------:R-:W-:Y:S01]  /*9e20*/  IMAD R5, R5, UR9, RZ ;  /* 0x0000000905057c24 */ /* 0x000fe2000f8e02ff */
[----:B------:R-:W-:Y:S02]  /*9e30*/  ULDC.64 UR8, c[0x0][0x750] ;  /* 0x0001d40000087ab9 */ /* 0x000fe40000000a00 */
[----:B------:R-:W-:Y:S01]  /*9e40*/  ISETP.GE.U32.AND P0, PT, R2, UR8, PT ;  /* 0x0000000802007c0c */ /* 0x000fe2000bf06070 */
[----:B------:R-:W-:Y:S02]  /*9e50*/  IMAD.IADD R3, R3, 0x1, R5 ;  /* 0x0000000103037824 */ /* 0x000fe400078e0205 */
[----:B------:R-:W-:-:S03]  /*9e60*/  IMAD.MOV.U32 R5, RZ, RZ, -0x1 ;  /* 0xffffffffff057424 */ /* 0x000fc600078e00ff */
[----:B------:R-:W-:-:S13]  /*9e70*/  ISETP.GE.U32.AND.EX P0, PT, R3, UR9, PT, P0 ;  /* 0x0000000903007c0c */ /* 0x000fda000bf06100 */
[----:B------:R-:W-:Y:S05]  /*9e80*/  @P0 BRA `(.L_x_274) ;  /* 0x0000000400600947 */ /* 0x000fea0003800000 */
[----:B------:R-:W2:Y:S01]  /*9e90*/  S2R R22, SR_CTAID.X ;  /* 0x0000000000167919 */ /* 0x000ea20000002500 */
[----:B------:R-:W1:Y:S01]  /*9ea0*/  LDC.64 R18, c[0x0][0x728] ;  /* 0x0001ca00ff127b82 */ /* 0x000e620000000a00 */
[----:B------:R-:W-:Y:S01]  /*9eb0*/  ULDC UR7, c[0x0][0x150] ;  /* 0x0000540000077ab9 */ /* 0x000fe20000000800 */
[----:B0-----:R-:W-:Y:S01]  /*9ec0*/  IMAD.MOV.U32 R16, RZ, RZ, R2 ;  /* 0x000000ffff107224 */ /* 0x001fe200078e0002 */
[----:B------:R-:W0:Y:S01]  /*9ed0*/  S2R R24, SR_CTAID.Y ;  /* 0x0000000000187919 */ /* 0x000e220000002600 */
[----:B------:R-:W-:-:S04]  /*9ee0*/  IMAD.MOV.U32 R17, RZ, RZ, R3 ;  /* 0x000000ffff117224 */ /* 0x000fc800078e0003 */
[----:B------:R-:W0:Y:S08]  /*9ef0*/  LDC R25, c[0x0][0x144] ;  /* 0x00005100ff197b82 */ /* 0x000e300000000800 */
[----:B------:R-:W0:Y:S08]  /*9f00*/  LDC R12, c[0x0][0x730] ;  /* 0x0001cc00ff0c7b82 */ /* 0x000e300000000800 */
[----:B------:R-:W0:Y:S01]  /*9f10*/  LDC.64 R20, c[0x0][0x720] ;  /* 0x0001c800ff147b82 */ /* 0x000e220000000a00 */
[----:B-1----:R-:W-:-:S04]  /*9f20*/  ISETP.NE.U32.AND P0, PT, R18, RZ, PT ;  /* 0x000000ff1200720c */ /* 0x002fc80003f05070 */
[----:B------:R-:W-:Y:S02]  /*9f30*/  ISETP.NE.AND.EX P0, PT, R19, RZ, PT, P0 ;  /* 0x000000ff1300720c */ /* 0x000fe40003f05300 */
[----:B--2---:R-:W-:-:S05]  /*9f40*/  I2FP.F32.U32 R5, R22 ;  /* 0x0000001600057245 */ /* 0x004fca0000201000 */
[----:B------:R-:W-:-:S04]  /*9f50*/  FMUL R5, R5, UR7 ;  /* 0x0000000705057c20 */ /* 0x000fc80008400000 */
[----:B------:R1:W2:Y:S02]  /*9f60*/  F2I.U32.TRUNC.NTZ R23, R5 ;  /* 0x0000000500177305 */ /* 0x0002a4000020f000 */
[----:B------:R-:W-:Y:S05]  /*9f70*/  @!P0 BRA `(.L_x_275) ;  /* 0x0000000000288947 */ /* 0x000fea0003800000 */
[----:B-1----:R-:W1:Y:S02]  /*9f80*/  LDC R5, c[0x0][0x734] ;  /* 0x0001cd00ff057b82 */ /* 0x002e640000000800 */
[----:B-1----:R-:W-:-:S05]  /*9f90*/  IADD3 R5, P0, R2, R5, RZ ;  /* 0x0000000502057210 */ /* 0x002fca0007f1e0ff */
        /* <DEDUP_REMOVED lines=8> */
.L_x_275:
[----:B------:R-:W3:Y:S01]  /*a020*/  LDC.64 R30, c[0x0][0x740] ;  /* 0x0001d000ff1e7b82 */ /* 0x000ee20000000a00 */
[-C--:B0-----:R-:W-:Y:S01]  /*a030*/  SHF.R.U64 R19, R16, R12.reuse, R17 ;  /* 0x0000000c10137219 */ /* 0x081fe20000001211 */
[----:B--2---:R-:W-:Y:S01]  /*a040*/  IMAD.MOV R23, RZ, RZ, -R23 ;  /* 0x000000ffff177224 */ /* 0x004fe200078e0a17 */
[----:B-1----:R-:W-:Y:S01]  /*a050*/  SHF.R.U32.HI R5, RZ, R12, R17 ;  /* 0x0000000cff057219 */ /* 0x002fe20000011611 */
[----:B------:R-:W-:Y:S01]  /*a060*/  ULDC UR7, c[0x0][0x154] ;  /* 0x0000550000077ab9 */ /* 0x000fe20000000800 */
[----:B------:R-:W-:Y:S01]  /*a070*/  IADD3 R7, P0, RZ, -R19, RZ ;  /* 0x80000013ff077210 */ /* 0x000fe20007f1e0ff */
[----:B------:R-:W-:Y:S02]  /*a080*/  IMAD R25, R25, R23, R22 ;  /* 0x0000001719197224 */ /* 0x000fe400078e0216 */
[----:B------:R-:W0:Y:S01]  /*a090*/  LDC R16, c[0x0][0x718] ;  /* 0x0001c600ff107b82 */ /* 0x000e220000000800 */
[----:B------:R-:W-:Y:S02]  /*a0a0*/  IMAD.MOV.U32 R11, RZ, RZ, 0x1 ;  /* 0x00000001ff0b7424 */ /* 0x000fe400078e00ff */
[----:B------:R-:W-:-:S02]  /*a0b0*/  IMAD.X R5, RZ, RZ, ~R5, P0 ;  /* 0x000000ffff057224 */ /* 0x000fc400000e0e05 */
[----:B------:R-:W-:-:S03]  /*a0c0*/  IMAD.WIDE.U32 R8, R7, R20, R2 ;  /* 0x0000001407087225 */ /* 0x000fc600078e0002 */
[----:B------:R-:W1:Y:S01]  /*a0d0*/  LDC R26, c[0x0][0x708] ;  /* 0x0001c200ff1a7b82 */ /* 0x000e620000000800 */
[----:B------:R-:W-:-:S04]  /*a0e0*/  IMAD R10, R5, R20, RZ ;  /* 0x00000014050a7224 */ /* 0x000fc800078e02ff */
[----:B------:R-:W-:Y:S01]  /*a0f0*/  IMAD R5, R7, R21, R10 ;  /* 0x0000001507057224 */ /* 0x000fe200078e020a */
[----:B------:R-:W-:Y:S02]  /*a100*/  I2FP.F32.U32 R7, R24 ;  /* 0x0000001800077245 */ /* 0x000fe40000201000 */
[----:B------:R-:W2:Y:S01]  /*a110*/  LDC R28, c[0x0][0x758] ;  /* 0x0001d600ff1c7b82 */ /* 0x000ea20000000800 */
[----:B------:R-:W-:Y:S01]  /*a120*/  IMAD.IADD R5, R9, 0x1, R5 ;  /* 0x0000000109057824 */ /* 0x000fe200078e0205 */
[----:B---3--:R-:W-:Y:S01]  /*a130*/  ISETP.NE.U32.AND P0, PT, R30, RZ, PT ;  /* 0x000000ff1e00720c */ /* 0x008fe20003f05070 */
[----:B------:R-:W-:Y:S01]  /*a140*/  FMUL R7, R7, UR7 ;  /* 0x0000000707077c20 */ /* 0x000fe20008400000 */
[----:B------:R-:W-:Y:S02]  /*a150*/  IMAD.MOV.U32 R9, RZ, RZ, -0x1 ;  /* 0xffffffffff097424 */ /* 0x000fe400078e00ff */
[----:B------:R-:W-:Y:S01]  /*a160*/  ISETP.NE.AND.EX P0, PT, R31, RZ, PT, P0 ;  /* 0x000000ff1f00720c */ /* 0x000fe20003f05300 */
[----:B------:R3:W2:Y:S01]  /*a170*/  F2I.U32.TRUNC.NTZ R21, R7 ;  /* 0x0000000700157305 */ /* 0x0006a2000020f000 */
[----:B------:R-:W3:Y:S01]  /*a180*/  LDC R23, c[0x0][0x148] ;  /* 0x00005200ff177b82 */ /* 0x000ee20000000800 */
[----:B0-----:R-:W-:-:S02]  /*a190*/  SHF.R.U64 R18, R8, R16, R5 ;  /* 0x0000001008127219 */ /* 0x001fc40000001205 */
[----:B------:R-:W-:-:S05]  /*a1a0*/  SHF.R.U32.HI R5, RZ, R16, R5 ;  /* 0x00000010ff057219 */ /* 0x000fca0000011605 */
[----:B------:R-:W0:Y:S01]  /*a1b0*/  LDC R22, c[0x0][0x700] ;  /* 0x0001c000ff167b82 */ /* 0x000e220000000800 */
[-CC-:B-1----:R-:W-:Y:S02]  /*a1c0*/  SHF.R.U64 R12, R18, R26.reuse, R5.reuse ;  /* 0x0000001a120c7219 */ /* 0x182fe40000001205 */
[----:B------:R-:W-:-:S05]  /*a1d0*/  SHF.R.U32.HI R5, RZ, R26, R5 ;  /* 0x0000001aff057219 */ /* 0x000fca0000011605 */
[----:B------:R-:W1:Y:S01]  /*a1e0*/  LDC R29, c[0x0][0x748] ;  /* 0x0001d200ff1d7b82 */ /* 0x000e620000000800 */
[-C--:B--2---:R-:W-:Y:S02]  /*a1f0*/  SHF.L.U32 R8, R9, R28.reuse, RZ ;  /* 0x0000001c09087219 */ /* 0x084fe400000006ff */
[-CC-:B------:R-:W-:Y:S02]  /*a200*/  SHF.R.U64 R20, R12, R28.reuse, R5.reuse ;  /* 0x0000001c0c147219 */ /* 0x180fe40000001205 */
[----:B------:R-:W-:Y:S02]  /*a210*/  SHF.R.U32.HI R9, RZ, R28, R5 ;  /* 0x0000001cff097219 */ /* 0x000fe40000011605 */
[----:B------:R-:W-:Y:S01]  /*a220*/  LOP3.LUT R27, RZ, R8, RZ, 0x33, !PT ;  /* 0x00000008ff1b7212 */ /* 0x000fe200078e33ff */
[----:B------:R-:W2:Y:S01]  /*a230*/  LDC R32, c[0x0][0x738] ;  /* 0x0001ce00ff207b82 */ /* 0x000ea20000000800 */
[----:B------:R-:W-:Y:S01]  /*a240*/  SHF.L.U32 R28, R11, R28, RZ ;  /* 0x0000001c0b1c7219 */ /* 0x000fe200000006ff */
[----:B------:R-:W-:-:S06]  /*a250*/  IMAD.MOV.U32 R8, RZ, RZ, R20 ;  /* 0x000000ffff087224 */ /* 0x000fcc00078e0014 */
[----:B------:R-:W0:Y:S01]  /*a260*/  LDC R33, c[0x0][0x710] ;  /* 0x0001c400ff217b82 */ /* 0x000e220000000800 */
[----:B------:R-:W-:Y:S05]  /*a270*/  @!P0 BRA `(.L_x_276) ;  /* 0x0000000000288947 */ /* 0x000fea0003800000 */
[----:B------:R-:W4:Y:S02]  /*a280*/  LDC R5, c[0x0][0x74c] ;  /* 0x0001d300ff057b82 */ /* 0x000f240000000800 */
[----:B----4-:R-:W-:-:S05]  /*a290*/  IADD3 R5, P0, R20, R5, RZ ;  /* 0x0000000514057210 */ /* 0x010fca0007f1e0ff */
[----:B---3--:R-:W-:-:S04]  /*a2a0*/  IMAD.X R7, RZ, RZ, R9, P0 ;  /* 0x000000ffff077224 */ /* 0x008fc800000e0609 */
[----:B------:R-:W-:-:S04]  /*a2b0*/  IMAD.WIDE.U32 R8, R7, R30, RZ ;  /* 0x0000001e07087225 */ /* 0x000fc800078e00ff */
[----:B------:R-:W-:-:S04]  /*a2c0*/  IMAD.WIDE.U32 R10, P0, R5, R31, R8 ;  /* 0x0000001f050a7225 */ /* 0x000fc80007800008 */
[----:B------:R-:W-:-:S04]  /*a2d0*/  IMAD.WIDE.U32 R8, R5, R30, RZ ;  /* 0x0000001e05087225 */ /* 0x000fc800078e00ff */
[----:B------:R-:W-:Y:S01]  /*a2e0*/  IMAD.X R17, RZ, RZ, RZ, P0 ;  /* 0x000000ffff117224 */ /* 0x000fe200000e06ff */
[----:B------:R-:W-:Y:S01]  /*a2f0*/  IADD3 RZ, P0, R9, R10, RZ ;  /* 0x0000000a09ff7210 */ /* 0x000fe20007f1e0ff */
[----:B------:R-:W-:-:S04]  /*a300*/  IMAD.MOV.U32 R16, RZ, RZ, R11 ;  /* 0x000000ffff107224 */ /* 0x000fc800078e000b */
[----:B------:R-:W-:-:S08]  /*a310*/  IMAD.WIDE.U32.X R8, R7, R31, R16, P0 ;  /* 0x0000001f07087225 */ /* 0x000fd000000e0410 */
.L_x_276:
[----:B-1----:R-:W-:Y:S01]  /*a320*/  SHF.R.U64 R5, R8, R29, R9 ;  /* 0x0000001d08057219 */ /* 0x002fe20000001209 */
[----:B0-----:R-:W-:Y:S01]  /*a330*/  VIADD R9, R22, 0xffffffff ;  /* 0xffffffff16097836 */ /* 0x001fe20000000000 */
[----:B------:R-:W-:Y:S01]  /*a340*/  LOP3.LUT R10, R12, R27, RZ, 0xc0, !PT ;  /* 0x0000001b0c0a7212 */ /* 0x000fe200078ec0ff */
[----:B------:R-:W-:Y:S02]  /*a350*/  IMAD.MOV R21, RZ, RZ, -R21 ;  /* 0x000000ffff157224 */ /* 0x000fe400078e0a15 */
[----:B---3--:R-:W-:Y:S01]  /*a360*/  IMAD.MOV R7, RZ, RZ, -R5 ;  /* 0x000000ffff077224 */ /* 0x008fe200078e0a05 */
[----:B------:R-:W-:Y:S01]  /*a370*/  LOP3.LUT R18, R18, R9, RZ, 0xc0, !PT ;  /* 0x0000000912127212 */ /* 0x000fe200078ec0ff */
[----:B------:R-:W-:Y:S02]  /*a380*/  IMAD R10, R28, R5, R10 ;  /* 0x000000051c0a7224 */ /* 0x000fe400078e020a */
[----:B------:R-:W-:Y:S02]  /*a390*/  @P3 IMAD R25, R23, R21, R24 ;  /* 0x0000001517193224 */ /* 0x000fe400078e0218 */
[----:B--2---:R-:W-:-:S02]  /*a3a0*/  IMAD R5, R7, R32, R20 ;  /* 0x0000002007057224 */ /* 0x004fc400078e0214 */
[----:B------:R-:W-:Y:S02]  /*a3b0*/  IMAD R10, R10, R33, R25 ;  /* 0x000000210a0a7224 */ /* 0x000fe400078e0219 */
[----:B------:R-:W-:Y:S02]  /*a3c0*/  IMAD R5, R5, R22, R18 ;  /* 0x0000001605057224 */ /* 0x000fe400078e0212 */
[----:B------:R-:W-:-:S03]  /*a3d0*/  IMAD.MOV.U32 R8, RZ, RZ, 0x1 ;  /* 0x00000001ff087424 */ /* 0x000fc600078e00ff */
[----:B------:R-:W-:Y:S02]  /*a3e0*/  SEL R7, R5, R10, !P3 ;  /* 0x0000000a05077207 */ /* 0x000fe40005800000 */
[----:B------:R-:W-:Y:S01]  /*a3f0*/  SEL R10, R10, R5, !P3 ;  /* 0x000000050a0a7207 */ /* 0x000fe20005800000 */
[----:B------:R-:W-:-:S07]  /*a400*/  IMAD.MOV.U32 R5, RZ, RZ, R19 ;  /* 0x000000ffff057224 */ /* 0x000fce00078e0013 */
.L_x_274:
[----:B------:R-:W-:-:S13]  /*a410*/  LOP3.LUT P0, RZ, R8, 0xff, RZ, 0xc0, !PT ;  /* 0x000000ff08ff7812 */ /* 0x000fda000780c0ff */
[----:B------:R-:W-:Y:S05]  /*a420*/  @P0 BRA `(.L_x_277) ;  /* 0xffffff6800d80947 */ /* 0x000fea000383ffff */
[----:B------:R-:W-:Y:S05]  /*a430*/  EXIT ;  /* 0x000000000000794d */ /* 0x000fea0003800000 */
.L_x_3:
[----:B0-----:R-:W-:Y:S01]  /*a440*/  ULDC.64 UR4, c[0x0][0x750] ;  /* 0x0001d40000047ab9 */ /* 0x001fe20000000a00 */
        /* <DEDUP_REMOVED lines=25> */
.L_x_279:
        /* <DEDUP_REMOVED lines=13> */
[----:B------:R-:W3:Y:S02]  /*a6b0*/  F2I.U32.TRUNC.NTZ R14, R14 ;  /* 0x0000000e000e7305 */ /* 0x000ee4000020f000 */
[----:B------:R-:W-:-:S04]  /*a6c0*/  IMAD R9, R9, R21, R10 ;  /* 0x0000001509097224 */ /* 0x000fc800078e020a */
[----:B------:R-:W-:Y:S01]  /*a6d0*/  IMAD.IADD R7, R7, 0x1, R9 ;  /* 0x0000000107077824 */ /* 0x000fe200078e0209 */
[----:B------:R-:W4:Y:S01]  /*a6e0*/  LDC R20, c[0x0][0x708] ;  /* 0x0001c200ff147b82 */ /* 0x000f220000000800 */
[----:B------:R-:W-:Y:S02]  /*a6f0*/  I2FP.F32.U32 R9, R11 ;  /* 0x0000000b00097245 */ /* 0x000fe40000201000 */
[----:B0-----:R-:W-:-:S03]  /*a700*/  ISETP.NE.U32.AND P0, PT, R24, RZ, PT ;  /* 0x000000ff1800720c */ /* 0x001fc60003f05070 */
[----:B------:R-:W-:Y:S01]  /*a710*/  FMUL R9, R9, UR4 ;  /* 0x0000000409097c20 */ /* 0x000fe20008400000 */
[----:B------:R-:W-:Y:S01]  /*a720*/  ISETP.NE.AND.EX P0, PT, R25, RZ, PT, P0 ;  /* 0x000000ff1900720c */ /* 0x000fe20003f05300 */
[----:B------:R-:W0:Y:S01]  /*a730*/  LDC R13, c[0x0][0x758] ;  /* 0x0001d600ff0d7b82 */ /* 0x000e220000000800 */
[-CC-:B-1----:R-:W-:Y:S01]  /*a740*/  SHF.R.U64 R10, R6, R12.reuse, R7.reuse ;  /* 0x0000000c060a7219 */ /* 0x182fe20000001207 */
[----:B---3--:R-:W-:Y:S01]  /*a750*/  IMAD.MOV R6, RZ, RZ, -R14 ;  /* 0x000000ffff067224 */ /* 0x008fe200078e0a0e */
[----:B------:R-:W-:Y:S01]  /*a760*/  SHF.R.U32.HI R7, RZ, R12, R7 ;  /* 0x0000000cff077219 */ /* 0x000fe20000011607 */
[----:B------:R1:W3:Y:S01]  /*a770*/  F2I.U32.TRUNC.NTZ R14, R9 ;  /* 0x00000009000e7305 */ /* 0x0002e2000020f000 */
[----:B------:R-:W-:-:S03]  /*a780*/  IMAD.MOV.U32 R12, RZ, RZ, -0x1 ;  /* 0xffffffffff0c7424 */ /* 0x000fc600078e00ff */
[----:B------:R-:W1:Y:S01]  /*a790*/  LDC R18, c[0x0][0x148] ;  /* 0x00005200ff127b82 */ /* 0x000e620000000800 */
[----:B--2---:R-:W-:Y:S02]  /*a7a0*/  IMAD R22, R15, R6, R8 ;  /* 0x000000060f167224 */ /* 0x004fe400078e0208 */
[----:B------:R-:W-:-:S05]  /*a7b0*/  IMAD.MOV.U32 R8, RZ, RZ, 0x1 ;  /* 0x00000001ff087424 */ /* 0x000fca00078e00ff */
[----:B------:R-:W2:Y:S01]  /*a7c0*/  LDC R21, c[0x0][0x700] ;  /* 0x0001c000ff157b82 */ /* 0x000ea20000000800 */
[-CC-:B----4-:R-:W-:Y:S02]  /*a7d0*/  SHF.R.U64 R17, R10, R20.reuse, R7.reuse ;  /* 0x000000140a117219 */ /* 0x190fe40000001207 */
[----:B------:R-:W-:-:S05]  /*a7e0*/  SHF.R.U32.HI R6, RZ, R20, R7 ;  /* 0x00000014ff067219 */ /* 0x000fca0000011607 */
[----:B------:R-:W4:Y:S01]  /*a7f0*/  LDC R23, c[0x0][0x748] ;  /* 0x0001d200ff177b82 */ /* 0x000f220000000800 */
[-CC-:B0-----:R-:W-:Y:S02]  /*a800*/  SHF.R.U64 R19, R17, R13.reuse, R6.reuse ;  /* 0x0000000d11137219 */ /* 0x181fe40000001206 */
[-C--:B------:R-:W-:Y:S02]  /*a810*/  SHF.L.U32 R12, R12, R13.reuse, RZ ;  /* 0x0000000d0c0c7219 */ /* 0x080fe400000006ff */
[-C--:B------:R-:W-:Y:S01]  /*a820*/  SHF.R.U32.HI R7, RZ, R13.reuse, R6 ;  /* 0x0000000dff077219 */ /* 0x080fe20000011606 */
[----:B------:R-:W-:Y:S01]  /*a830*/  IMAD.MOV.U32 R6, RZ, RZ, R19 ;  /* 0x000000ffff067224 */ /* 0x000fe200078e0013 */
[----:B------:R-:W-:Y:S01]  /*a840*/  SHF.L.U32 R20, R8, R13, RZ ;  /* 0x0000000d08147219 */ /* 0x000fe200000006ff */
[----:B------:R-:W0:Y:S01]  /*a850*/  LDC R26, c[0x0][0x738] ;  /* 0x0001ce00ff1a7b82 */ /* 0x000e220000000800 */
[----:B------:R-:W-:-:S07]  /*a860*/  LOP3.LUT R28, RZ, R12, RZ, 0x33, !PT ;  /* 0x0000000cff1c7212 */ /* 0x000fce00078e33ff */
[----:B------:R-:W0:Y:S01]  /*a870*/  LDC R27, c[0x0][0x710] ;  /* 0x0001c400ff1b7b82 */ /* 0x000e220000000800 */
[----:B-1-3--:R-:W-:Y:S05]  /*a880*/  @!P0 BRA `(.L_x_280) ;  /* 0x0000000000288947 */ /* 0x00afea0003800000 */
[----:B------:R-:W1:Y:S02]  /*a890*/  LDC R6, c[0x0][0x74c] ;  /* 0x0001d300ff067b82 */ /* 0x000e640000000800 */
        /* <DEDUP_REMOVED lines=9> */
.L_x_280:
[----:B----4-:R-:W-:Y:S01]  /*a930*/  SHF.R.U64 R7, R6, R23, R7 ;  /* 0x0000001706077219 */ /* 0x010fe20000001207 */
[----:B--2---:R-:W-:Y:S01]  /*a940*/  VIADD R9, R21, 0xffffffff ;  /* 0xffffffff15097836 */ /* 0x004fe20000000000 */
[----:B------:R-:W-:Y:S01]  /*a950*/  LOP3.LUT R6, R17, R28, RZ, 0xc0, !PT ;  /* 0x0000001c11067212 */ /* 0x000fe200078ec0ff */
[----:B------:R-:W-:Y:S02]  /*a960*/  IMAD.MOV R14, RZ, RZ, -R14 ;  /* 0x000000ffff0e7224 */ /* 0x000fe400078e0a0e */
[----:B------:R-:W-:Y:S01]  /*a970*/  IMAD.MOV R8, RZ, RZ, -R7 ;  /* 0x000000ffff087224 */ /* 0x000fe200078e0a07 */
[----:B------:R-:W-:Y:S01]  /*a980*/  LOP3.LUT R9, R10, R9, RZ, 0xc0, !PT ;  /* 0x000000090a097212 */ /* 0x000fe200078ec0ff */
[----:B------:R-:W-:Y:S02]  /*a990*/  IMAD R7, R20, R7, R6 ;  /* 0x0000000714077224 */ /* 0x000fe400078e0206 */
[----:B------:R-:W-:Y:S02]  /*a9a0*/  @P3 IMAD R22, R18, R14, R11 ;  /* 0x0000000e12163224 */ /* 0x000fe400078e020b */
[----:B0-----:R-:W-:-:S02]  /*a9b0*/  IMAD R6, R8, R26, R19 ;  /* 0x0000001a08067224 */ /* 0x001fc400078e0213 */
[----:B------:R-:W-:Y:S02]  /*a9c0*/  IMAD R7, R7, R27, R22 ;  /* 0x0000001b07077224 */ /* 0x000fe400078e0216 */
[----:B------:R-:W-:Y:S02]  /*a9d0*/  IMAD.MOV.U32 R10, RZ, RZ, 0x1 ;  /* 0x00000001ff0a7424 */ /* 0x000fe400078e00ff */
[----:B------:R-:W-:-:S03]  /*a9e0*/  IMAD R8, R6, R21, R9 ;  /* 0x0000001506087224 */ /* 0x000fc600078e0209 */
[----:B------:R-:W-:Y:S01]  /*a9f0*/  PRMT R6, R10, 0x7610, R6 ;  /* 0x000076100a067816 */ /* 0x000fe20000000006 */
[----:B------:R-:W-:Y:S01]  /*aa00*/  IMAD.MOV.U32 R10, RZ, RZ, R16 ;  /* 0x000000ffff0a7224 */ /* 0x000fe200078e0010 */
[----:B------:R-:W-:Y:S02]  /*aa10*/  SEL R14, R8, R7, !P3 ;  /* 0x00000007080e7207 */ /* 0x000fe40005800000 */
[----:B------:R-:W-:-:S07]  /*aa20*/  SEL R7, R7, R8, !P3 ;  /* 0x0000000807077207 */ /* 0x000fce0005800000 */
.L_x_278:
[----:B------:R-:W-:-:S08]  /*aa30*/  NOP ;  /* 0x0000000000007918 */ /* 0x000fd00000000000 */
[----:B------:R-:W0:-:S00]  /*aa40*/  USETMAXREG.DEALLOC.CTAPOOL 0x28 ;  /* 0x00000028000079c8 */ /* 0x000e0000080e0500 */
[----:B0-----:R-:W-:-:S13]  /*aa50*/  ISETP.NE.AND P0, PT, R5, RZ, PT ;  /* 0x000000ff0500720c */ /* 0x001fda0003f05270 */
[----:B------:R-:W-:Y:S05]  /*aa60*/  @P0 EXIT ;  /* 0x000000000000094d */ /* 0x000fea0003800000 */
[----:B------:R-:W-:Y:S01]  /*aa70*/  LOP3.LUT P0, RZ, R6, 0xff, RZ, 0xc0, !PT ;  /* 0x000000ff06ff7812 */ /* 0x000fe2000780c0ff */
[----:B------:R-:W-:Y:S02]  /*aa80*/  IMAD.MOV.U32 R5, RZ, RZ, 0x1 ;  /* 0x00000001ff057424 */ /* 0x000fe400078e00ff */
[----:B------:R-:W-:-:S10]  /*aa90*/  IMAD.MOV.U32 R13, RZ, RZ, RZ ;  /* 0x000000ffff0d7224 */ /* 0x000fd400078e00ff */
[----:B------:R-:W-:Y:S05]  /*aaa0*/  @!P0 BRA `(.L_x_281) ;  /* 0x0000000c00588947 */ /* 0x000fea0003800000 */
[----:B------:R-:W0:Y:S01]  /*aab0*/  LDC R5, c[0x0][0x28c] ;  /* 0x0000a300ff057b82 */ /* 0x000e220000000800 */
[----:B------:R-:W-:Y:S01]  /*aac0*/  ULDC UR5, c[0x0][0x758] ;  /* 0x0001d60000057ab9 */ /* 0x000fe20000000800 */
[----:B------:R-:W-:Y:S01]  /*aad0*/  UMOV UR7, 0xffffffff ;  /* 0xffffffff00077882 */ /* 0x000fe20000000000 */
[----:B------:R-:W-:Y:S01]  /*aae0*/  ULDC UR6, c[0x0][0xc] ;  /* 0x0000030000067ab9 */ /* 0x000fe20000000800 */
[----:B------:R-:W-:Y:S01]  /*aaf0*/  USHF.L.U32 UR9, UR7, UR5, URZ ;  /* 0x0000000507097299 */ /* 0x000fe2000800063f */
[C---:B------:R-:W-:Y:S01]  /*ab00*/  LOP3.LUT P2, RZ, R0.reuse, 0x7f, RZ, 0xc0, !PT ;  /* 0x0000007f00ff7812 */ /* 0x040fe2000784c0ff */
[----:B------:R-:W-:Y:S01]  /*ab10*/  UMOV UR8, 0x1 ;  /* 0x0000000100087882 */ /* 0x000fe20000000000 */
[----:B------:R-:W-:Y:S01]  /*ab20*/  ULDC UR7, c[0x0][0x10] ;  /* 0x0000040000077ab9 */ /* 0x000fe20000000800 */
[----:B------:R-:W-:Y:S01]  /*ab30*/  LOP3.LUT P0, RZ, R0, 0x1f, RZ, 0xc0, !PT ;  /* 0x0000001f00ff7812 */ /* 0x000fe2000780c0ff */
[----:B------:R-:W-:Y:S01]  /*ab40*/  UIMAD.WIDE.U32 UR6, UR6, UR7, URZ ;  /* 0x00000007060672a5 */ /* 0x000fe2000f8e003f */
[----:B------:R-:W-:Y:S01]  /*ab50*/  BSSY B0, `(.L_x_281) ;  /* 0x00000cb000007945 */ /* 0x000fe20003800000 */
[----:B------:R-:W-:Y:S01]  /*ab60*/  USHF.L.U32 UR5, UR8, UR5, URZ ;  /* 0x0000000508057299 */ /* 0x000fe2000800063f */
[----:B------:R-:W-:Y:S01]  /*ab70*/  IMAD.MOV.U32 R15, RZ, RZ, 0x1 ;  /* 0x00000001ff0f7424 */ /* 0x000fe200078e00ff */
[----:B------:R-:W-:Y:S01]  /*ab80*/  LOP3.LUT R16, R4, 0x2, RZ, 0xfc, !PT ;  /* 0x0000000204107812 */ /* 0x000fe200078efcff */
[----:B------:R-:W-:Y:S01]  /*ab90*/  ULDC UR8, c[0x0][0x14] ;  /* 0x0000050000087ab9 */ /* 0x000fe20000000800 */
[----:B------:R-:W-:Y:S01]  /*aba0*/  PLOP3.LUT P0, PT, P0, P2, PT, 0x8a, 0x0 ;  /* 0x000000000000781c */ /* 0x000fe20000705172 */
[----:B------:R-:W-:Y:S01]  /*abb0*/  UIMAD.WIDE.U32 UR30, UR6, UR8, URZ ;  /* 0x00000008061e72a5 */ /* 0x000fe2000f8e003f */
[----:B------:R-:W-:Y:S01]  /*abc0*/  IMAD.MOV.U32 R13, RZ, RZ, RZ ;  /* 0x000000ffff0d7224 */ /* 0x000fe200078e00ff */
[----:B------:R-:W-:Y:S01]  /*abd0*/  UIMAD UR13, UR7, UR8, URZ ;  /* 0x00000008070d72a4 */ /* 0x000fe2000f8e023f */
[----:B------:R-:W-:Y:S01]  /*abe0*/  ULDC UR4, c[0x0][0x700] ;  /* 0x0001c00000047ab9 */ /* 0x000fe20000000800 */
[----:B------:R-:W-:-:S02]  /*abf0*/  ULOP3.LUT UR21, URZ, UR9, URZ, 0x33, !UPT ;  /* 0x000000093f157292 */ /* 0x000fc4000f8e333f */
[----:B------:R-:W-:Y:S01]  /*ac00*/  UIADD3 UR4, UR4, -0x1, URZ ;  /* 0xffffffff04047890 */ /* 0x000fe2000fffe03f */
[----:B0-----:R-:W-:Y:S01]  /*ac10*/  VIADD R5, R5, 0x3f ;  /* 0x0000003f05057836 */ /* 0x001fe20000000000 */
[----:B------:R-:W-:Y:S01]  /*ac20*/  UIADD3 UR13, UR31, UR13, URZ ;  /* 0x0000000d1f0d7290 */ /* 0x000fe2000fffe03f */
[----:B------:R-:W-:-:S03]  /*ac30*/  ULDC.64 UR32, c[0x0][0x198] ;  /* 0x0000660000207ab9 */ /* 0x000fc60000000a00 */
[----:B------:R-:W-:-:S04]  /*ac40*/  SHF.R.S32.HI R6, RZ, 0x1f, R5 ;  /* 0x0000001fff067819 */ /* 0x000fc80000011405 */
[----:B------:R-:W-:Y:S01]  /*ac50*/  LEA.HI R6, R6, R5, RZ, 0x6 ;  /* 0x0000000506067211 */ /* 0x000fe200078f30ff */
[----:B------:R-:W-:-:S03]  /*ac60*/  IMAD.MOV.U32 R5, RZ, RZ, 0x1 ;  /* 0x00000001ff057424 */ /* 0x000fc600078e00ff */
[----:B------:R-:W-:-:S05]  /*ac70*/  SHF.R.S32.HI R12, RZ, 0x6, R6 ;  /* 0x00000006ff0c7819 */ /* 0x000fca0000011406 */
[----:B------:R-:W-:-:S07]  /*ac80*/  VIADD R0, R12, 0x1 ;  /* 0x000000010c007836 */ /* 0x000fce0000000000 */
.L_x_293:
[----:B------:R-:W-:-:S03]  /*ac90*/  UMOV UR6, 0xffffffff ;  /* 0xffffffff00067882 */ /* 0x000fc60000000000 */
[----:B------:R-:W-:Y:S05]  /*aca0*/  BRA.DIV UR6, `(.L_x_282) ;  /* 0x0000000e06f87947 */ /* 0x000fea000b800000 */
[----:B------:R-:W-:-:S13]  /*acb0*/  ELECT P1, URZ, PT ;  /* 0x00000000003f782f */ /* 0x000fda0003820000 */
.L_x_306:
[----:B------:R-:W0:Y:S01]  /*acc0*/  LDC R6, c[0x0][0x28c] ;  /* 0x0000a300ff067b82 */ /* 0x000e220000000800 */
[----:B------:R-:W-:Y:S01]  /*acd0*/  BSSY B1, `(.L_x_283) ;  /* 0x0000042000017945 */ /* 0x000fe20003800000 */
[----:B0-----:R-:W-:-:S13]  /*ace0*/  ISETP.LT.OR P1, PT, R6, 0x1, !P1 ;  /* 0x000000010600780c */ /* 0x001fda0004f21670 */
[----:B------:R-:W-:Y:S05]  /*acf0*/  @P1 BRA `(.L_x_284) ;  /* 0x0000000000fc1947 */ /* 0x000fea0003800000 */
[----:B------:R-:W-:Y:S01]  /*ad00*/  IMAD.SHL.U32 R17, R7, 0x100, RZ ;  /* 0x0000010007117824 */ /* 0x000fe200078e00ff */
[----:B------:R-:W-:Y:S01]  /*ad10*/  CS2R R20, SRZ ;  /* 0x0000000000147805 */ /* 0x000fe2000001ff00 */
[----:B------:R-:W-:Y:S02]  /*ad20*/  IMAD.SHL.U32 R18, R14, 0x80, RZ ;  /* 0x000000800e127824 */ /* 0x000fe400078e00ff */
[----:B------:R-:W-:Y:S02]  /*ad30*/  IMAD.MOV.U32 R6, RZ, RZ, R0 ;  /* 0x000000ffff067224 */ /* 0x000fe400078e0000 */
[----:B------:R-:W-:Y:S02]  /*ad40*/  IMAD.MOV.U32 R7, RZ, RZ, R5 ;  /* 0x000000ffff077224 */ /* 0x000fe400078e0005 */
[----:B------:R-:W-:Y:S02]  /*ad50*/  IMAD.MOV.U32 R8, RZ, RZ, R13 ;  /* 0x000000ffff087224 */ /* 0x000fe400078e000d */
[----:B------:R-:W-:-:S07]  /*ad60*/  IMAD.MOV.U32 R22, RZ, RZ, RZ ;  /* 0x000000ffff167224 */ /* 0x000fce00078e00ff */
.L_x_288:
[----:B------:R-:W0:Y:S01]  /*ad70*/  S2R R14, SR_CgaCtaId ;  /* 0x00000000000e7919 */ /* 0x000e220000008800 */
[----:B------:R-:W-:Y:S01]  /*ad80*/  MOV R9, 0x400 ;  /* 0x0000040000097802 */ /* 0x000fe20000000f00 */
[----:B------:R-:W1:Y:S03]  /*ad90*/  @!P2 LDC R11, c[0x0][0x640] ;  /* 0x00019000ff0bab82 */ /* 0x000e660000000800 */
[----:B0-----:R-:W-:Y:S02]  /*ada0*/  LEA R19, R14, R9, 0x18 ;  /* 0x000000090e137211 */ /* 0x001fe400078ec0ff */
[----:B------:R-:W-:-:S03]  /*adb0*/  SHF.L.U32 R9, R7, 0x1f, RZ ;  /* 0x0000001f07097819 */ /* 0x000fc600000006ff */
[----:B------:R-:W-:-:S04]  /*adc0*/  IMAD R14, R8, 0x8, R19 ;  /* 0x00000008080e7824 */ /* 0x000fc800078e0213 */
[----:B------:R-:W0:Y:S02]  /*add0*/  SYNCS.PHASECHK.TRANS64.TRYWAIT P1, [R14+URZ+0x30], R9 ;  /* 0x000030090e0075a7 */ /* 0x000e24000802017f */
[----:B01----:R-:W-:Y:S05]  /*ade0*/  @!P1 BRA `(.L_x_285) ;  /* 0x0000000c00c89947 */ /* 0x003fea0003800000 */
.L_x_307:
[----:B0-----:R-:W-:Y:S01]  /*adf0*/  PRMT R9, R16, 0x9910, RZ ;  /* 0x0000991010097816 */ /* 0x001fe200000000ff */
[----:B------:R0:W-:Y:S03]  /*ae00*/  @!P2 SYNCS.ARRIVE.TRANS64 RZ, [R14+URZ], R11 ;  /* 0x0000000b0effa9a7 */ /* 0x0001e6000800003f */
[----:B------:R-:W-:-:S13]  /*ae10*/  ISETP.NE.AND P1, PT, R9, 0x2, PT ;  /* 0x000000020900780c */ /* 0x000fda0003f25270 */
[----:B0-----:R-:W-:Y:S05]  /*ae20*/  @P1 BRA `(.L_x_286) ;  /* 0x0000000000041947 */ /* 0x001fea0003800000 */
[----:B------:R-:W-:Y:S01]  /*ae30*/  BPT.TRAP 0x1 ;  /* 0x000000040000795c */ /* 0x000fe20000300000 */
.L_x_286:
[----:B------:R-:W-:Y:S05]  /*ae40*/  @P0 BRA `(.L_x_287) ;  /* 0x0000000000040947 */ /* 0x000fea0003800000 */
[----:B------:R-:W-:Y:S01]  /*ae50*/  BPT.TRAP 0x1 ;  /* 0x000000040000795c */ /* 0x000fe20000300000 */
.L_x_287:
[--C-:B------:R-:W-:Y:S01]  /*ae60*/  IMAD R9, R8, 0x4000, R19.reuse ;  /* 0x0000400008097824 */ /* 0x100fe200078e0213 */
[----:B------:R-:W-:Y:S01]  /*ae70*/  R2UR UR25, R14 ;  /* 0x000000000e1972ca */ /* 0x000fe200000e0000 */
[----:B------:R-:W-:Y:S01]  /*ae80*/  IMAD R19, R8, 0x800, R19 ;  /* 0x0000080008137824 */ /* 0x000fe200078e0213 */
[----:B------:R-:W-:Y:S01]  /*ae90*/  R2UR UR27, R17 ;  /* 0x00000000111b72ca */ /* 0x000fe200000e0000 */
[----:B------:R-:W-:Y:S01]  /*aea0*/  VIADD R6, R6, 0xffffffff ;  /* 0xffffffff06067836 */ /* 0x000fe20000000000 */
[----:B------:R-:W-:Y:S01]  /*aeb0*/  R2UR UR8, R9 ;  /* 0x00000000090872ca */ /* 0x000fe200000e0000 */
[----:B------:R-:W-:Y:S01]  /*aec0*/  UIADD3 UR6, UP0, UR32, 0xf0, URZ ;  /* 0x000000f020067890 */ /* 0x000fe2000ff1e03f */
[----:B------:R-:W-:Y:S01]  /*aed0*/  R2UR UR16, R19 ;  /* 0x00000000131072ca */ /* 0x000fe200000e0000 */
[----:B------:R-:W-:Y:S01]  /*aee0*/  UIADD3 UR14, UP1, UR32, 0x1f0, URZ ;  /* 0x000001f0200e7890 */ /* 0x000fe2000ff3e03f */
[----:B------:R-:W-:Y:S01]  /*aef0*/  R2UR UR28, R10 ;  /* 0x000000000a1c72ca */ /* 0x000fe200000e0000 */
[----:B------:R-:W-:Y:S01]  /*af00*/  UIADD3 UR34, UP2, UR32, 0x2f0, URZ ;  /* 0x000002f020227890 */ /* 0x000fe2000ff5e03f */
[----:B------:R-:W-:Y:S01]  /*af10*/  R2UR UR26, R21 ;  /* 0x00000000151a72ca */ /* 0x000fe200000e0000 */
[----:B------:R-:W-:Y:S01]  /*af20*/  UIADD3.X UR7, URZ, UR33, URZ, UP0, !UPT ;  /* 0x000000213f077290 */ /* 0x000fe200087fe43f */
[----:B------:R-:W-:Y:S01]  /*af30*/  R2UR UR19, R22 ;  /* 0x00000000161372ca */ /* 0x000fe200000e0000 */
[----:B------:R-:W-:Y:S01]  /*af40*/  UIADD3.X UR15, URZ, UR33, URZ, UP1, !UPT ;  /* 0x000000213f0f7290 */ /* 0x000fe20008ffe43f */
[----:B------:R-:W-:Y:S01]  /*af50*/  R2UR UR10, R20 ;  /* 0x00000000140a72ca */ /* 0x000fe200000e0000 */
[----:B------:R-:W-:Y:S01]  /*af60*/  VIADD R8, R8, 0x1 ;  /* 0x0000000108087836 */ /* 0x000fe20000000000 */
[----:B------:R-:W-:Y:S01]  /*af70*/  R2UR UR11, R18 ;  /* 0x00000000120b72ca */ /* 0x000fe200000e0000 */
[----:B------:R-:W-:Y:S01]  /*af80*/  UIADD3 UR24, UR8, 0x180, URZ ;  /* 0x0000018008187890 */ /* 0x000fe2000fffe03f */
[----:B------:R-:W-:Y:S01]  /*af90*/  ISETP.GT.AND P4, PT, R6, 0x1, PT ;  /* 0x000000010600780c */ /* 0x000fe20003f84270 */
[----:B------:R-:W-:Y:S01]  /*afa0*/  UIADD3 UR16, UR16, 0x30180, URZ ;  /* 0x0003018010107890 */ /* 0x000fe2000fffe03f */
[----:B------:R-:W-:Y:S01]  /*afb0*/  ISETP.NE.AND P1, PT, R8, 0x6, PT ;  /* 0x000000060800780c */ /* 0x000fe20003f25270 */
[----:B------:R-:W-:Y:S01]  /*afc0*/  UIADD3.X UR35, URZ, UR33, URZ, UP2, !UPT ;  /* 0x000000213f237290 */ /* 0x000fe200097fe43f */
[----:B------:R-:W-:Y:S01]  /*afd0*/  VIADD R22, R22, 0x1 ;  /* 0x0000000116167836 */ /* 0x000fe20000000000 */
[----:B------:R-:W-:Y:S01]  /*afe0*/  UIADD3 UR8, UR8, 0x18180, URZ ;  /* 0x0001818008087890 */ /* 0x000fe2000fffe03f */
[----:B------:R-:W-:Y:S01]  /*aff0*/  SEL R14, RZ, 0x1, P1 ;  /* 0x00000001ff0e7807 */ /* 0x000fe20000800000 */
[----:B------:R-:W-:Y:S01]  /*b000*/  UMOV UR22, 0x0 ;  /* 0x0000000000167882 */ /* 0x000fe20000000000 */
[----:B------:R-:W-:Y:S01]  /*b010*/  UMOV UR23, 0x10000000 ;  /* 0x1000000000177882 */ /* 0x000fe20000000000 */
[----:B------:R-:W-:Y:S01]  /*b020*/  UMOV UR17, UR25 ;  /* 0x0000001900117c82 */ /* 0x000fe20008000000 */
[----:B------:R-:W-:Y:S01]  /*b030*/  UMOV UR18, UR27 ;  /* 0x0000001b00127c82 */ /* 0x000fe20008000000 */
[----:B------:R-:W-:Y:S01]  /*b040*/  UMOV UR20, UR28 ;  /* 0x0000001c00147c82 */ /* 0x000fe20008000000 */
[----:B------:R0:W-:Y:S01]  /*b050*/  UTMALDG.3D [UR24], [UR6], desc[UR22] ;  /* 0x00001618060075b4 */ /* 0x0001e20008011000 */
[----:B------:R-:W-:Y:S01]  /*b060*/  UMOV UR9, UR25 ;  /* 0x0000001900097c82 */ /* 0x000fe20008000000 */
[----:B------:R-:W-:Y:S01]  /*b070*/  UMOV UR12, UR28 ;  /* 0x0000001c000c7c82 */ /* 0x000fe20008000000 */
[----:B------:R-:W-:Y:S01]  /*b080*/  LOP3.LUT R7, R7, R14, RZ, 0x3c, !PT ;  /* 0x0000000e07077212 */ /* 0x000fe200078e3cff */
[----:B------:R-:W-:Y:S01]  /*b090*/  VIADD R21, R21, 0x20 ;  /* 0x0000002015157836 */ /* 0x000fe20000000000 */
[----:B------:R-:W-:Y:S01]  /*b0a0*/  SEL R8, R8, RZ, P1 ;  /* 0x000000ff08087207 */ /* 0x000fe20000800000 */
[----:B------:R-:W-:Y:S01]  /*b0b0*/  VIADD R20, R20, 0x40 ;  /* 0x0000004014147836 */ /* 0x000fe20000000000 */
[----:B------:R0:W-:Y:S01]  /*b0c0*/  UTMALDG.3D [UR16], [UR14], desc[UR22] ;  /* 0x000016100e0075b4 */ /* 0x0001e20008011000 */
[----:B------:R0:W-:Y:S02]  /*b0d0*/  UTMALDG.3D [UR8], [UR34], desc[UR22] ;  /* 0x00001608220075b4 */ /* 0x0001e40008011000 */
[----:B0-----:R-:W-:Y:S05]  /*b0e0*/  @P4 BRA `(.L_x_288) ;  /* 0xfffffffc00204947 */ /* 0x001fea000383ffff */
.L_x_284:
[----:B------:R-:W-:Y:S05]  /*b0f0*/  BSYNC B1 ;  /* 0x0000000000017941 */ /* 0x000fea0003800000 */
.L_x_283:
[----:B------:R-:W-:Y:S01]  /*b100*/  LOP3.LUT P4, RZ, R15, 0xff, RZ, 0xc0, !PT ;  /* 0x000000ff0fff7812 */ /* 0x000fe2000788c0ff */
[----:B------:R-:W-:Y:S01]  /*b110*/  IMAD.IADD R13, R12, 0x1, R13 ;  /* 0x000000010c0d7824 */ /* 0x000fe200078e020d */
[----:B------:R-:W-:Y:S01]  /*b120*/  IADD3 R2, P5, R2, UR30, RZ ;  /* 0x0000001e02027c10 */ /* 0x000fe2000ffbe0ff */
[----:B------:R-:W-:Y:S01]  /*b130*/  ULDC.64 UR6, c[0x0][0x750] ;  /* 0x0001d40000067ab9 */ /* 0x000fe20000000a00 */
[----:B------:R-:W-:Y:S01]  /*b140*/  BSSY B1, `(.L_x_289) ;  /* 0x0000069000017945 */ /* 0x000fe20003800000 */
[----:B------:R-:W-:Y:S01]  /*b150*/  IMAD.MOV.U32 R14, RZ, RZ, -0x1 ;  /* 0xffffffffff0e7424 */ /* 0x000fe200078e00ff */
[----:B------:R-:W-:Y:S01]  /*b160*/  ISETP.GT.U32.AND P1, PT, R13, 0x5, PT ;  /* 0x000000050d00780c */ /* 0x000fe20003f24070 */
[----:B------:R-:W-:Y:S01]  /*b170*/  IMAD.MOV.U32 R10, RZ, RZ, -0x1 ;  /* 0xffffffffff0a7424 */ /* 0x000fe200078e00ff */
[----:B------:R-:W-:Y:S02]  /*b180*/  IADD3.X R3, R3, UR13, RZ, P5, !PT ;  /* 0x0000000d03037c10 */ /* 0x000fe4000affe4ff */
[----:B------:R-:W-:-:S02]  /*b190*/  ISETP.LT.U32.AND P1, PT, R12, 0x6, P1 ;  /* 0x000000060c00780c */ /* 0x000fc40000f21070 */
[----:B------:R-:W-:Y:S01]  /*b1a0*/  PRMT R15, RZ, 0x7610, R15 ;  /* 0x00007610ff0f7816 */ /* 0x000fe2000000000f */
[----:B------:R-:W0:Y:S01]  /*b1b0*/  @P4 S2R R7, SR_CgaCtaId ;  /* 0x0000000000074919 */ /* 0x000e220000008800 */
[----:B------:R-:W-:-:S04]  /*b1c0*/  @P4 MOV R6, 0x400 ;  /* 0x0000040000064802 */ /* 0x000fc80000000f00 */
[----:B0-----:R-:W-:Y:S01]  /*b1d0*/  @P4 LEA R8, R7, R6, 0x18 ;  /* 0x0000000607084211 */ /* 0x001fe200078ec0ff */
[----:B------:R-:W-:Y:S01]  /*b1e0*/  IMAD.WIDE.U32 R6, R13, -0x55555555, RZ ;  /* 0xaaaaaaab0d067825 */ /* 0x000fe200078e00ff */
[----:B------:R-:W-:Y:S02]  /*b1f0*/  SEL R6, RZ, 0x1, !P1 ;  /* 0x00000001ff067807 */ /* 0x000fe40004800000 */
[----:B------:R-:W-:Y:S01]  /*b200*/  ISETP.GE.U32.AND P1, PT, R2, UR6, PT ;  /* 0x0000000602007c0c */ /* 0x000fe2000bf26070 */
[----:B------:R0:W-:Y:S01]  /*b210*/  @P4 SYNCS.ARRIVE.TRANS64.A1T0 RZ, [R8+URZ+0x78], RZ ;  /* 0x000078ff08ff49a7 */ /* 0x0001e2000810003f */
[----:B------:R-:W-:Y:S02]  /*b220*/  ISETP.GE.U32.AND P4, PT, R12, 0x6, PT ;  /* 0x000000060c00780c */ /* 0x000fe40003f86070 */
[----:B------:R-:W-:Y:S02]  /*b230*/  ISETP.GE.U32.AND.EX P1, PT, R3, UR7, PT, P1 ;  /* 0x0000000703007c0c */ /* 0x000fe4000bf26110 */
[----:B------:R-:W-:-:S02]  /*b240*/  LOP3.LUT R5, R5, R6, RZ, 0x3c, !PT ;  /* 0x0000000605057212 */ /* 0x000fc400078e3cff */
[----:B------:R-:W-:Y:S02]  /*b250*/  PRMT R6, RZ, 0x7610, R6 ;  /* 0x00007610ff067816 */ /* 0x000fe40000000006 */
[----:B0-----:R-:W-:Y:S01]  /*b260*/  SHF.R.U32.HI R8, RZ, 0x2, R7 ;  /* 0x00000002ff087819 */ /* 0x001fe20000011607 */
[----:B------:R-:W-:-:S04]  /*b270*/  IMAD.MOV.U32 R7, RZ, RZ, -0x1 ;  /* 0xffffffffff077424 */ /* 0x000fc800078e00ff */
[----:B------:R-:W-:Y:S01]  /*b280*/  IMAD R13, R8, -0x6, R13 ;  /* 0xfffffffa080d7824 */ /* 0x000fe200078e020d */
[----:B------:R-:W-:Y:S01]  /*b290*/  @P4 LOP3.LUT R5, R5, 0x1, R8, 0x78, !PT ;  /* 0x0000000105054812 */ /* 0x000fe200078e7808 */
[----:B------:R-:W-:Y:S06]  /*b2a0*/  @P1 BRA `(.L_x_290) ;  /* 0x0000000400481947 */ /* 0x000fec0003800000 */
[----:B------:R-:W-:Y:S01]  /*b2b0*/  ULDC.64 UR6, c[0x0][0x728] ;  /* 0x0001ca0000067ab9 */ /* 0x000fe20000000a00 */
[----:B------:R-:W0:Y:S01]  /*b2c0*/  S2R R17, SR_CTAID.X ;  /* 0x0000000000117919 */ /* 0x000e220000002500 */
[----:B------:R-:W-:Y:S01]  /*b2d0*/  ISETP.NE.U32.AND P1, PT, RZ, UR6, PT ;  /* 0x00000006ff007c0c */ /* 0x000fe2000bf25070 */
[----:B------:R-:W-:Y:S01]  /*b2e0*/  ULDC UR9, c[0x0][0x730] ;  /* 0x0001cc0000097ab9 */ /* 0x000fe20000000800 */
[----:B------:R-:W-:Y:S01]  /*b2f0*/  IMAD.MOV.U32 R6, RZ, RZ, R2 ;  /* 0x000000ffff067224 */ /* 0x000fe200078e0002 */
[----:B------:R-:W1:Y:S01]  /*b300*/  S2R R14, SR_CTAID.Y ;  /* 0x00000000000e7919 */ /* 0x000e620000002600 */
[----:B------:R-:W-:Y:S01]  /*b310*/  ISETP.NE.AND.EX P1, PT, RZ, UR7, PT, P1 ;  /* 0x00000007ff007c0c */ /* 0x000fe2000bf25310 */
[----:B------:R-:W-:-:S12]  /*b320*/  IMAD.MOV.U32 R7, RZ, RZ, R3 ;  /* 0x000000ffff077224 */ /* 0x000fd800078e0003 */
[----:B------:R-:W-:Y:S05]  /*b330*/  @!P1 BRA `(.L_x_291) ;  /* 0x0000000000289947 */ /* 0x000fea0003800000 */
[----:B------:R-:W-:Y:S02]  /*b340*/  ULDC UR8, c[0x0][0x734] ;  /* 0x0001cd0000087ab9 */ /* 0x000fe40000000800 */
[----:B------:R-:W-:-:S05]  /*b350*/  IADD3 R11, P1, R2, UR8, RZ ;  /* 0x00000008020b7c10 */ /* 0x000fca000ff3e0ff */
[----:B------:R-:W-:-:S04]  /*b360*/  IMAD.X R19, RZ, RZ, R3, P1 ;  /* 0x000000ffff137224 */ /* 0x000fc800008e0603 */
[----:B------:R-:W-:-:S04]  /*b370*/  IMAD.WIDE.U32 R8, R19, UR6, RZ ;  /* 0x0000000613087c25 */ /* 0x000fc8000f8e00ff */
[----:B------:R-:W-:-:S04]  /*b380*/  IMAD.WIDE.U32 R8, P1, R11, UR7, R8 ;  /* 0x000000070b087c25 */ /* 0x000fc8000f820008 */
[----:B------:R-:W-:-:S04]  /*b390*/  IMAD.WIDE.U32 R10, R11, UR6, RZ ;  /* 0x000000060b0a7c25 */ /* 0x000fc8000f8e00ff */
[----:B------:R-:W-:Y:S01]  /*b3a0*/  IMAD.X R7, RZ, RZ, RZ, P1 ;  /* 0x000000ffff077224 */ /* 0x000fe200008e06ff */
[----:B------:R-:W-:Y:S01]  /*b3b0*/  IADD3 RZ, P1, R11, R8, RZ ;  /* 0x000000080bff7210 */ /* 0x000fe20007f3e0ff */
[----:B------:R-:W-:-:S04]  /*b3c0*/  IMAD.MOV.U32 R6, RZ, RZ, R9 ;  /* 0x000000ffff067224 */ /* 0x000fc800078e0009 */
[----:B------:R-:W-:-:S08]  /*b3d0*/  IMAD.WIDE.U32.X R6, R19, UR7, R6, P1 ;  /* 0x0000000713067c25 */ /* 0x000fd000088e0406 */
.L_x_291:
[--C-:B------:R-:W-:Y:S01]  /*b3e0*/  SHF.R.U64 R10, R6, UR9, R7.reuse ;  /* 0x00000009060a7c19 */ /* 0x100fe20008001207 */
[----:B------:R-:W-:Y:S01]  /*b3f0*/  ULDC.64 UR6, c[0x0][0x720] ;  /* 0x0001c80000067ab9 */ /* 0x000fe20000000a00 */
[----:B------:R-:W-:Y:S01]  /*b400*/  SHF.R.U32.HI R6, RZ, UR9, R7 ;  /* 0x00000009ff067c19 */ /* 0x000fe20008011607 */
[----:B------:R-:W2:Y:S01]  /*b410*/  LDC R22, c[0x0][0x144] ;  /* 0x00005100ff167b82 */ /* 0x000ea20000000800 */
[----:B------:R-:W-:Y:S01]  /*b420*/  IADD3 R9, P1, RZ, -R10, RZ ;  /* 0x8000000aff097210 */ /* 0x000fe20007f3e0ff */
[----:B------:R-:W-:Y:S01]  /*b430*/  ULDC.64 UR10, c[0x0][0x740] ;  /* 0x0001d000000a7ab9 */ /* 0x000fe20000000a00 */
[----:B0-----:R-:W-:Y:S01]  /*b440*/  I2FP.F32.U32 R11, R17 ;  /* 0x00000011000b7245 */ /* 0x001fe20000201000 */
[----:B------:R-:W-:Y:S02]  /*b450*/  ULDC UR8, c[0x0][0x708] ;  /* 0x0001c20000087ab9 */ /* 0x000fe40000000800 */
[----:B------:R-:W-:Y:S01]  /*b460*/  IMAD.X R6, RZ, RZ, ~R6, P1 ;  /* 0x000000ffff067224 */ /* 0x000fe200008e0e06 */
[----:B------:R-:W-:Y:S01]  /*b470*/  ISETP.NE.U32.AND P1, PT, RZ, UR10, PT ;  /* 0x0000000aff007c0c */ /* 0x000fe2000bf25070 */
[----:B------:R-:W0:Y:S02]  /*b480*/  LDC R19, c[0x0][0x148] ;  /* 0x00005200ff137b82 */ /* 0x000e240000000800 */
[----:B------:R-:W-:Y:S01]  /*b490*/  IMAD R8, R6, UR6, RZ ;  /* 0x0000000606087c24 */ /* 0x000fe2000f8e02ff */
[----:B------:R-:W-:Y:S01]  /*b4a0*/  ISETP.NE.AND.EX P1, PT, RZ, UR11, PT, P1 ;  /* 0x0000000bff007c0c */ /* 0x000fe2000bf25310 */
[----:B------:R-:W-:Y:S01]  /*b4b0*/  IMAD.WIDE.U32 R6, R9, UR6, R2 ;  /* 0x0000000609067c25 */ /* 0x000fe2000f8e0002 */
[----:B------:R-:W-:-:S03]  /*b4c0*/  ULDC UR6, c[0x0][0x150] ;  /* 0x0000540000067ab9 */ /* 0x000fc60000000800 */
[----:B------:R-:W-:Y:S02]  /*b4d0*/  IMAD R9, R9, UR7, R8 ;  /* 0x0000000709097c24 */ /* 0x000fe4000f8e0208 */
[----:B------:R-:W-:Y:S01]  /*b4e0*/  FMUL R8, R11, UR6 ;  /* 0x000000060b087c20 */ /* 0x000fe20008400000 */
[----:B------:R-:W-:Y:S01]  /*b4f0*/  ULDC UR6, c[0x0][0x718] ;  /* 0x0001c60000067ab9 */ /* 0x000fe20000000800 */
[----:B------:R-:W-:Y:S01]  /*b500*/  ULDC UR7, c[0x0][0x154] ;  /* 0x0000550000077ab9 */ /* 0x000fe20000000800 */
[----:B------:R-:W-:-:S03]  /*b510*/  IMAD.IADD R7, R7, 0x1, R9 ;  /* 0x0000000107077824 */ /* 0x000fc600078e0209 */
[----:B------:R-:W3:Y:S02]  /*b520*/  F2I.U32.TRUNC.NTZ R8, R8 ;  /* 0x0000000800087305 */ /* 0x000ee4000020f000 */
[----:B------:R-:W-:Y:S02]  /*b530*/  SHF.R.U64 R11, R6, UR6, R7 ;  /* 0x00000006060b7c19 */ /* 0x000fe40008001207 */
[----:B-1----:R-:W-:-:S05]  /*b540*/  I2FP.F32.U32 R6, R14 ;  /* 0x0000000e00067245 */ /* 0x002fca0000201000 */
[----:B------:R-:W-:Y:S01]  /*b550*/  FMUL R21, R6, UR7 ;  /* 0x0000000706157c20 */ /* 0x000fe20008400000 */
[----:B------:R-:W-:Y:S01]  /*b560*/  SHF.R.U32.HI R6, RZ, UR6, R7 ;  /* 0x00000006ff067c19 */ /* 0x000fe20008011607 */
[----:B------:R-:W-:-:S03]  /*b570*/  ULDC UR6, c[0x0][0x758] ;  /* 0x0001d60000067ab9 */ /* 0x000fc60000000800 */
[--C-:B------:R-:W-:Y:S01]  /*b580*/  SHF.R.U64 R20, R11, UR8, R6.reuse ;  /* 0x000000080b147c19 */ /* 0x100fe20008001206 */
[----:B------:R-:W1:Y:S01]  /*b590*/  F2I.U32.TRUNC.NTZ R21, R21 ;  /* 0x0000001500157305 */ /* 0x000e62000020f000 */
[----:B------:R-:W-:Y:S01]  /*b5a0*/  SHF.R.U32.HI R7, RZ, UR8, R6 ;  /* 0x00000008ff077c19 */ /* 0x000fe20008011606 */
[----:B---3--:R-:W-:-:S03]  /*b5b0*/  IMAD.MOV R8, RZ, RZ, -R8 ;  /* 0x000000ffff087224 */ /* 0x008fc600078e0a08 */
[----:B------:R-:W-:Y:S01]  /*b5c0*/  SHF.R.U64 R18, R20, UR6, R7 ;  /* 0x0000000614127c19 */ /* 0x000fe20008001207 */
[----:B--2---:R-:W-:Y:S01]  /*b5d0*/  IMAD R17, R22, R8, R17 ;  /* 0x0000000816117224 */ /* 0x004fe200078e0211 */
[----:B------:R-:W-:-:S03]  /*b5e0*/  SHF.R.U32.HI R23, RZ, UR6, R7 ;  /* 0x00000006ff177c19 */ /* 0x000fc60008011607 */
[----:B------:R-:W-:Y:S02]  /*b5f0*/  IMAD.MOV.U32 R6, RZ, RZ, R18 ;  /* 0x000000ffff067224 */ /* 0x000fe400078e0012 */
[----:B------:R-:W-:Y:S01]  /*b600*/  IMAD.MOV.U32 R7, RZ, RZ, R23 ;  /* 0x000000ffff077224 */ /* 0x000fe200078e0017 */
[----:B-1----:R-:W-:Y:S06]  /*b610*/  @!P1 BRA `(.L_x_292) ;  /* 0x0000000000289947 */ /* 0x002fec0003800000 */
[----:B------:R-:W-:Y:S02]  /*b620*/  ULDC UR6, c[0x0][0x74c] ;  /* 0x0001d30000067ab9 */ /* 0x000fe40000000800 */
[----:B------:R-:W-:-:S05]  /*b630*/  IADD3 R7, P1, R18, UR6, RZ ;  /* 0x0000000612077c10 */ /* 0x000fca000ff3e0ff */
[----:B------:R-:W-:-:S04]  /*b640*/  IMAD.X R23, RZ, RZ, R23, P1 ;  /* 0x000000ffff177224 */ /* 0x000fc800008e0617 */
[----:B------:R-:W-:-:S04]  /*b650*/  IMAD.WIDE.U32 R8, R23, UR10, RZ ;  /* 0x0000000a17087c25 */ /* 0x000fc8000f8e00ff */
[----:B------:R-:W-:-:S04]  /*b660*/  IMAD.WIDE.U32 R8, P1, R7, UR11, R8 ;  /* 0x0000000b07087c25 */ /* 0x000fc8000f820008 */
[----:B------:R-:W-:-:S04]  /*b670*/  IMAD.WIDE.U32 R6, R7, UR10, RZ ;  /* 0x0000000a07067c25 */ /* 0x000fc8000f8e00ff */
[----:B------:R-:W-:Y:S01]  /*b680*/  IMAD.MOV.U32 R6, RZ, RZ, R9 ;  /* 0x000000ffff067224 */ /* 0x000fe200078e0009 */
[----:B------:R-:W-:Y:S01]  /*b690*/  IADD3 RZ, P4, R7, R8, RZ ;  /* 0x0000000807ff7210 */ /* 0x000fe20007f9e0ff */
[----:B------:R-:W-:-:S04]  /*b6a0*/  IMAD.X R7, RZ, RZ, RZ, P1 ;  /* 0x000000ffff077224 */ /* 0x000fc800008e06ff */
[----:B------:R-:W-:-:S08]  /*b6b0*/  IMAD.WIDE.U32.X R6, R23, UR11, R6, P4 ;  /* 0x0000000b17067c25 */ /* 0x000fd0000a0e0406 */
.L_x_292:
[----:B------:R-:W-:Y:S01]  /*b6c0*/  ULDC UR6, c[0x0][0x748] ;  /* 0x0001d20000067ab9 */ /* 0x000fe20000000800 */
[----:B------:R-:W-:Y:S01]  /*b6d0*/  LOP3.LUT R20, R20, UR21, RZ, 0xc0, !PT ;  /* 0x0000001514147c12 */ /* 0x000fe2000f8ec0ff */
[----:B------:R-:W-:Y:S01]  /*b6e0*/  IMAD.MOV R21, RZ, RZ, -R21 ;  /* 0x000000ffff157224 */ /* 0x000fe200078e0a15 */
[----:B------:R-:W-:Y:S01]  /*b6f0*/  SHF.R.U64 R7, R6, UR6, R7 ;  /* 0x0000000606077c19 */ /* 0x000fe20008001207 */
[----:B------:R-:W-:Y:S01]  /*b700*/  ULDC UR6, c[0x0][0x738] ;  /* 0x0001ce0000067ab9 */ /* 0x000fe20000000800 */
[----:B------:R-:W-:Y:S01]  /*b710*/  LOP3.LUT R11, R11, UR4, RZ, 0xc0, !PT ;  /* 0x000000040b0b7c12 */ /* 0x000fe2000f8ec0ff */
[----:B0-----:R-:W-:Y:S01]  /*b720*/  @P3 IMAD R17, R19, R21, R14 ;  /* 0x0000001513113224 */ /* 0x001fe200078e020e */
[----:B------:R-:W-:Y:S01]  /*b730*/  ULDC UR7, c[0x0][0x710] ;  /* 0x0001c40000077ab9 */ /* 0x000fe20000000800 */
[----:B------:R-:W-:Y:S02]  /*b740*/  IMAD.MOV R9, RZ, RZ, -R7 ;  /* 0x000000ffff097224 */ /* 0x000fe400078e0a07 */
[----:B------:R-:W-:-:S02]  /*b750*/  IMAD R20, R7, UR5, R20 ;  /* 0x0000000507147c24 */ /* 0x000fc4000f8e0214 */
[----:B------:R-:W-:Y:S01]  /*b760*/  IMAD R18, R9, UR6, R18 ;  /* 0x0000000609127c24 */ /* 0x000fe2000f8e0212 */
[----:B------:R-:W-:Y:S01]  /*b770*/  ULDC UR6, c[0x0][0x700] ;  /* 0x0001c00000067ab9 */ /* 0x000fe20000000800 */
[----:B------:R-:W-:Y:S02]  /*b780*/  IMAD R17, R20, UR7, R17 ;  /* 0x0000000714117c24 */ /* 0x000fe4000f8e0211 */
[----:B------:R-:W-:Y:S02]  /*b790*/  IMAD R18, R18, UR6, R11 ;  /* 0x0000000612127c24 */ /* 0x000fe4000f8e020b */
[----:B------:R-:W-:-:S03]  /*b7a0*/  IMAD.MOV.U32 R6, RZ, RZ, 0x1 ;  /* 0x00000001ff067424 */ /* 0x000fc600078e00ff */
[----:B------:R-:W-:Y:S02]  /*b7b0*/  SEL R14, R18, R17, !P3 ;  /* 0x00000011120e7207 */ /* 0x000fe40005800000 */
[----:B------:R-:W-:-:S07]  /*b7c0*/  SEL R7, R17, R18, !P3 ;  /* 0x0000001211077207 */ /* 0x000fce0005800000 */
.L_x_290:
[----:B------:R-:W-:Y:S05]  /*b7d0*/  BSYNC B1 ;  /* 0x0000000000017941 */ /* 0x000fea0003800000 */
.L_x_289:
[----:B------:R-:W-:-:S13]  /*b7e0*/  LOP3.LUT P1, RZ, R6, 0xff, RZ, 0xc0, !PT ;  /* 0x000000ff06ff7812 */ /* 0x000fda000782c0ff */
[----:B------:R-:W-:Y:S05]  /*b7f0*/  @P1 BRA `(.L_x_293) ;  /* 0xfffffff400241947 */ /* 0x000fea000383ffff */
[----:B------:R-:W-:Y:S05]  /*b800*/  BSYNC B0 ;  /* 0x0000000000007941 */ /* 0x000fea0003800000 */
.L_x_281:
[----:B------:R-:W-:-:S03]  /*b810*/  UMOV UR6, 0xffffffff ;  /* 0xffffffff00067882 */ /* 0x000fc60000000000 */
[----:B------:R-:W-:Y:S05]  /*b820*/  BRA.DIV UR6, `(.L_x_294) ;  /* 0x00000006064c7947 */ /* 0x000fea000b800000 */
[----:B------:R-:W-:-:S13]  /*b830*/  ELECT P0, URZ, PT ;  /* 0x00000000003f782f */ /* 0x000fda0003800000 */
.L_x_310:
[----:B------:R-:W-:Y:S04]  /*b840*/  BSSY B0, `(.L_x_295) ;  /* 0x000003d000007945 */ /* 0x000fe80003800000 */
[----:B------:R-:W-:Y:S05]  /*b850*/  @!P0 BRA `(.L_x_296) ;  /* 0x0000000000ec8947 */ /* 0x000fea0003800000 */
[----:B------:R-:W-:-:S04]  /*b860*/  LOP3.LUT R4, R4, 0x2, RZ, 0xfc, !PT ;  /* 0x0000000204047812 */ /* 0x000fc800078efcff */
[----:B------:R-:W-:-:S13]  /*b870*/  ISETP.NE.AND P0, PT, R4, 0x3, PT ;  /* 0x000000030400780c */ /* 0x000fda0003f05270 */
[----:B------:R-:W-:Y:S05]  /*b880*/  @!P0 BRA `(.L_x_297) ;  /* 0x0000000000048947 */ /* 0x000fea0003800000 */
[----:B------:R-:W-:Y:S01]  /*b890*/  BPT.TRAP 0x1 ;  /* 0x000000040000795c */ /* 0x000fe20000300000 */
.L_x_297:
[----:B------:R-:W0:Y:S01]  /*b8a0*/  S2R R3, SR_CgaCtaId ;  /* 0x0000000000037919 */ /* 0x000e220000008800 */
[----:B------:R-:W-:-:S04]  /*b8b0*/  MOV R0, 0x400 ;  /* 0x0000040000007802 */ /* 0x000fc80000000f00 */
[----:B0-----:R-:W-:Y:S02]  /*b8c0*/  LEA R0, R3, R0, 0x18 ;  /* 0x0000000003007211 */ /* 0x001fe400078ec0ff */
[----:B------:R-:W-:-:S03]  /*b8d0*/  SHF.L.U32 R3, R5, 0x1f, RZ ;  /* 0x0000001f05037819 */ /* 0x000fc600000006ff */
[----:B------:R-:W-:-:S04]  /*b8e0*/  VIADD R0, R0, 0x30 ;  /* 0x0000003000007836 */ /* 0x000fc80000000000 */
[C---:B------:R-:W-:Y:S02]  /*b8f0*/  IMAD R6, R13.reuse, 0x8, R0 ;  /* 0x000000080d067824 */ /* 0x040fe400078e0200 */
[----:B------:R-:W-:Y:S02]  /*b900*/  VIADD R13, R13, 0x1 ;  /* 0x000000010d0d7836 */ /* 0x000fe40000000000 */
[----:B------:R-:W0:Y:S03]  /*b910*/  SYNCS.PHASECHK.TRANS64.TRYWAIT P0, [R6+URZ], R3 ;  /* 0x00000003060075a7 */ /* 0x000e26000800017f */
[----:B------:R-:W-:-:S04]  /*b920*/  ISETP.NE.AND P1, PT, R13, 0x6, PT ;  /* 0x000000060d00780c */ /* 0x000fc80003f25270 */
[----:B------:R-:W-:Y:S02]  /*b930*/  SEL R2, RZ, 0x1, P1 ;  /* 0x00000001ff027807 */ /* 0x000fe40000800000 */
[----:B------:R-:W-:Y:S02]  /*b940*/  SEL R13, R13, RZ, P1 ;  /* 0x000000ff0d0d7207 */ /* 0x000fe40000800000 */
[----:B------:R-:W-:-:S03]  /*b950*/  LOP3.LUT R8, R5, R2, RZ, 0x3c, !PT ;  /* 0x0000000205087212 */ /* 0x000fc600078e3cff */
[----:B------:R-:W-:Y:S01]  /*b960*/  IMAD R7, R13, 0x8, R0 ;  /* 0x000000080d077824 */ /* 0x000fe200078e0200 */
[----:B------:R-:W-:Y:S01]  /*b970*/  SHF.L.U32 R4, R8, 0x1f, RZ ;  /* 0x0000001f08047819 */ /* 0x000fe200000006ff */
[----:B0-----:R-:W-:Y:S06]  /*b980*/  @!P0 BRA `(.L_x_298) ;  /* 0x0000000400188947 */ /* 0x001fec0003800000 */
.L_x_311:
[----:B------:R-:W1:Y:S01]  /*b990*/  SYNCS.PHASECHK.TRANS64.TRYWAIT P0, [R7+URZ], R4 ;  /* 0x00000004070075a7 */ /* 0x000e62000800017f */
[----:B------:R-:W-:-:S05]  /*b9a0*/  VIADD R2, R13, 0x1 ;  /* 0x000000010d027836 */ /* 0x000fca0000000000 */
[----:B------:R-:W-:-:S04]  /*b9b0*/  ISETP.NE.AND P1, PT, R2, 0x6, PT ;  /* 0x000000060200780c */ /* 0x000fc80003f25270 */
[----:B0-----:R-:W-:Y:S02]  /*b9c0*/  SEL R3, RZ, 0x1, P1 ;  /* 0x00000001ff037807 */ /* 0x001fe40000800000 */
[----:B------:R-:W-:Y:S02]  /*b9d0*/  SEL R9, R2, RZ, P1 ;  /* 0x000000ff02097207 */ /* 0x000fe40000800000 */
[----:B------:R-:W-:-:S03]  /*b9e0*/  LOP3.LUT R8, R8, R3, RZ, 0x3c, !PT ;  /* 0x0000000308087212 */ /* 0x000fc600078e3cff */
[----:B------:R-:W-:Y:S01]  /*b9f0*/  IMAD R6, R9, 0x8, R0 ;  /* 0x0000000809067824 */ /* 0x000fe200078e0200 */
[----:B------:R-:W-:Y:S01]  /*ba00*/  SHF.L.U32 R5, R8, 0x1f, RZ ;  /* 0x0000001f08057819 */ /* 0x000fe200000006ff */
[----:B-1----:R-:W-:Y:S06]  /*ba10*/  @!P0 BRA `(.L_x_299) ;  /* 0x0000000400088947 */ /* 0x002fec0003800000 */
.L_x_312:
[----:B------:R-:W1:Y:S01]  /*ba20*/  SYNCS.PHASECHK.TRANS64.TRYWAIT P0, [R6+URZ], R5 ;  /* 0x00000005060075a7 */ /* 0x000e62000800017f */
[----:B------:R-:W-:-:S05]  /*ba30*/  VIADD R2, R9, 0x1 ;  /* 0x0000000109027836 */ /* 0x000fca0000000000 */
[----:B------:R-:W-:-:S04]  /*ba40*/  ISETP.NE.AND P1, PT, R2, 0x6, PT ;  /* 0x000000060200780c */ /* 0x000fc80003f25270 */
[----:B------:R-:W-:Y:S02]  /*ba50*/  SEL R3, RZ, 0x1, P1 ;  /* 0x00000001ff037807 */ /* 0x000fe40000800000 */
[----:B0-----:R-:W-:Y:S02]  /*ba60*/  SEL R7, R2, RZ, P1 ;  /* 0x000000ff02077207 */ /* 0x001fe40000800000 */
[----:B------:R-:W-:-:S03]  /*ba70*/  LOP3.LUT R8, R8, R3, RZ, 0x3c, !PT ;  /* 0x0000000308087212 */ /* 0x000fc600078e3cff */
[----:B------:R-:W-:Y:S01]  /*ba80*/  IMAD R9, R7, 0x8, R0 ;  /* 0x0000000807097824 */ /* 0x000fe200078e0200 */
[----:B------:R-:W-:Y:S01]  /*ba90*/  SHF.L.U32 R4, R8, 0x1f, RZ ;  /* 0x0000001f08047819 */ /* 0x000fe200000006ff */
[----:B-1----:R-:W-:Y:S06]  /*baa0*/  @!P0 BRA `(.L_x_300) ;  /* 0x0000000000f88947 */ /* 0x002fec0003800000 */
.L_x_313:
[----:B------:R-:W1:Y:S01]  /*bab0*/  SYNCS.PHASECHK.TRANS64.TRYWAIT P0, [R9+URZ], R4 ;  /* 0x00000004090075a7 */ /* 0x000e62000800017f */
[----:B------:R-:W-:-:S05]  /*bac0*/  VIADD R2, R7, 0x1 ;  /* 0x0000000107027836 */ /* 0x000fca0000000000 */
[----:B------:R-:W-:-:S04]  /*bad0*/  ISETP.NE.AND P1, PT, R2, 0x6, PT ;  /* 0x000000060200780c */ /* 0x000fc80003f25270 */
[----:B------:R-:W-:Y:S02]  /*bae0*/  SEL R3, RZ, 0x1, P1 ;  /* 0x00000001ff037807 */ /* 0x000fe40000800000 */
[----:B------:R-:W-:Y:S02]  /*baf0*/  SEL R7, R2, RZ, P1 ;  /* 0x000000ff02077207 */ /* 0x000fe40000800000 */
[----:B------:R-:W-:-:S03]  /*bb00*/  LOP3.LUT R11, R8, R3, RZ, 0x3c, !PT ;  /* 0x00000003080b7212 */ /* 0x000fc600078e3cff */
[----:B0-----:R-:W-:Y:S01]  /*bb10*/  IMAD R6, R7, 0x8, R0 ;  /* 0x0000000807067824 */ /* 0x001fe200078e0200 */
[----:B------:R-:W-:Y:S01]  /*bb20*/  SHF.L.U32 R5, R11, 0x1f, RZ ;  /* 0x0000001f0b057819 */ /* 0x000fe200000006ff */
[----:B-1----:R-:W-:Y:S06]  /*bb30*/  @!P0 BRA `(.L_x_301) ;  /* 0x0000000000e88947 */ /* 0x002fec0003800000 */
.L_x_314:
[----:B------:R-:W1:Y:S01]  /*bb40*/  SYNCS.PHASECHK.TRANS64.TRYWAIT P0, [R6+URZ], R5 ;  /* 0x00000005060075a7 */ /* 0x000e62000800017f */
[----:B------:R-:W-:-:S05]  /*bb50*/  VIADD R2, R7, 0x1 ;  /* 0x0000000107027836 */ /* 0x000fca0000000000 */
[----:B------:R-:W-:-:S04]  /*bb60*/  ISETP.NE.AND P1, PT, R2, 0x6, PT ;  /* 0x000000060200780c */ /* 0x000fc80003f25270 */
[----:B0-----:R-:W-:Y:S02]  /*bb70*/  SEL R4, RZ, 0x1, P1 ;  /* 0x00000001ff047807 */ /* 0x001fe40000800000 */
[----:B------:R-:W-:Y:S02]  /*bb80*/  SEL R3, R2, RZ, P1 ;  /* 0x000000ff02037207 */ /* 0x000fe40000800000 */
[----:B------:R-:W-:Y:S01]  /*bb90*/  LOP3.LUT R4, R11, R4, RZ, 0x3c, !PT ;  /* 0x000000040b047212 */ /* 0x000fe200078e3cff */
[----:B-1----:R-:W-:Y:S06]  /*bba0*/  @!P0 BRA `(.L_x_302) ;  /* 0x0000000000e08947 */ /* 0x002fec0003800000 */
.L_x_315:
[----:B------:R-:W-:Y:S01]  /*bbb0*/  IMAD R3, R3, 0x8, R0 ;  /* 0x0000000803037824 */ /* 0x000fe200078e0200 */
[----:B------:R-:W-:-:S07]  /*bbc0*/  SHF.L.U32 R0, R4, 0x1f, RZ ;  /* 0x0000001f04007819 */ /* 0x000fce00000006ff */
.L_x_303:
[----:B-1----:R1:W2:Y:S02]  /*bbd0*/  SYNCS.PHASECHK.TRANS64.TRYWAIT P0, [R3+URZ], R0 ;  /* 0x00000000030075a7 */ /* 0x0022a4000800017f */
[----:B--2---:R-:W-:Y:S05]  /*bbe0*/  @!P0 NANOSLEEP.SYNCS 0x989680 ;  /* 0x009896800000895d */ /* 0x004fea0003900000 */
[----:B------:R-:W2:Y:S02]  /*bbf0*/  @!P0 SYNCS.PHASECHK.TRANS64 P0, [R3+URZ], R0 ;  /* 0x00000000030085a7 */ /* 0x000ea4000800007f */
[----:B--2---:R-:W-:Y:S05]  /*bc00*/  @!P0 BRA `(.L_x_303) ;  /* 0xfffffffc00f08947 */ /* 0x004fea000383ffff */
.L_x_296:
[----:B------:R-:W-:Y:S05]  /*bc10*/  BSYNC B0 ;  /* 0x0000000000007941 */ /* 0x000fea0003800000 */
.L_x_295:
[----:B------:R-:W-:Y:S05]  /*bc20*/  EXIT ;  /* 0x000000000000794d */ /* 0x000fea0003800000 */
.L_x_17:
[----:B-1----:R-:W-:-:S04]  /*bc30*/  IMAD.U32 R12, RZ, RZ, UR8 ;  /* 0x00000008ff0c7e24 */ /* 0x002fc8000f8e00ff */
[----:B------:R1:W4:Y:S03]  /*bc40*/  SYNCS.PHASECHK.TRANS64.TRYWAIT P0, [R12+URZ], R11 ;  /* 0x0000000b0c0075a7 */ /* 0x000326000800017f */
[----:B----4-:R-:W-:Y:S05]  /*bc50*/  @!P0 NANOSLEEP.SYNCS 0x989680 ;  /* 0x009896800000895d */ /* 0x010fea0003900000 */
[----:B------:R-:W4:Y:S02]  /*bc60*/  @!P0 SYNCS.PHASECHK.TRANS64 P0, [R12+URZ], R11 ;  /* 0x0000000b0c0085a7 */ /* 0x000f24000800007f */
[----:B----4-:R-:W-:Y:S05]  /*bc70*/  @!P0 BRA `(.L_x_17) ;  /* 0xfffffffc00ec8947 */ /* 0x010fea000383ffff */
[----:B------:R-:W-:Y:S05]  /*bc80*/  BRA `(.L_x_16) ;  /* 0xffffff5800747947 */ /* 0x000fea000383ffff */
.L_x_282:
[----:B------:R-:W-:Y:S01]  /*bc90*/  BSSY B1, `(.L_x_304) ;  /* 0x0000006000017945 */ /* 0x000fe20003800000 */
[----:B------:R-:W-:-:S07]  /*bca0*/  IMAD.MOV.U32 R6, RZ, RZ, -0x1 ;  /* 0xffffffffff067424 */ /* 0x000fce00078e00ff */
[----:B------:R-:W-:Y:S05]  /*bcb0*/  WARPSYNC.COLLECTIVE R6, `(.L_x_305) ;  /* 0x00000000060c7348 */ /* 0x000fea0003c00000 */
[----:B------:R-:W-:Y:S02]  /*bcc0*/  ELECT P1, UR62, PT ;  /* 0x00000000003e782f */ /* 0x000fe40003820000 */
[----:B------:R-:W-:Y:S01]  /*bcd0*/  MOV R6, UR62 ;  /* 0x0000003e00067c02 */ /* 0x000fe20008000f00 */
[----:B------:R-:W-:Y:S10]  /*bce0*/  ENDCOLLECTIVE ;  /* 0x000000000000791b */ /* 0x000ff40003800000 */
.L_x_305:
[----:B------:R-:W-:Y:S05]  /*bcf0*/  BSYNC B1 ;  /* 0x0000000000017941 */ /* 0x000fea0003800000 */
.L_x_304:
[----:B------:R-:W-:Y:S05]  /*bd00*/  BRA `(.L_x_306) ;  /* 0xffffffec00ec7947 */ /* 0x000fea000383ffff */
.L_x_285:
[----:B0-----:R0:W1:Y:S02]  /*bd10*/  SYNCS.PHASECHK.TRANS64.TRYWAIT P1, [R14+URZ+0x30], R9 ;  /* 0x000030090e0075a7 */ /* 0x001064000802017f */
[----:B-1----:R-:W-:Y:S05]  /*bd20*/  @!P1 NANOSLEEP.SYNCS 0x989680 ;  /* 0x009896800000995d */ /* 0x002fea0003900000 */
[----:B------:R-:W1:Y:S02]  /*bd30*/  @!P1 SYNCS.PHASECHK.TRANS64 P1, [R14+URZ+0x30], R9 ;  /* 0x000030090e0095a7 */ /* 0x000e64000802007f */
[----:B-1----:R-:W-:Y:S05]  /*bd40*/  @!P1 BRA `(.L_x_285) ;  /* 0xfffffffc00f09947 */ /* 0x002fea000383ffff */
[----:B------:R-:W-:Y:S05]  /*bd50*/  BRA `(.L_x_307) ;  /* 0xfffffff000247947 */ /* 0x000fea000383ffff */
.L_x_294:
[----:B------:R-:W-:Y:S01]  /*bd60*/  BSSY B0, `(.L_x_308) ;  /* 0x0000006000007945 */ /* 0x000fe20003800000 */
[----:B------:R-:W-:-:S07]  /*bd70*/  IMAD.MOV.U32 R6, RZ, RZ, -0x1 ;  /* 0xffffffffff067424 */ /* 0x000fce00078e00ff */
[----:B------:R-:W-:Y:S05]  /*bd80*/  WARPSYNC.COLLECTIVE R6, `(.L_x_309) ;  /* 0x00000000060c7348 */ /* 0x000fea0003c00000 */
[----:B------:R-:W-:Y:S02]  /*bd90*/  ELECT P1, UR62, PT ;  /* 0x00000000003e782f */ /* 0x000fe40003820000 */
[----:B------:R-:W-:Y:S01]  /*bda0*/  MOV R6, UR62 ;  /* 0x0000003e00067c02 */ /* 0x000fe20008000f00 */
[----:B------:R-:W-:Y:S10]  /*bdb0*/  ENDCOLLECTIVE ;  /* 0x000000000000791b */ /* 0x000ff40003800000 */
.L_x_309:
[----:B------:R-:W-:Y:S05]  /*bdc0*/  BSYNC B0 ;  /* 0x0000000000007941 */ /* 0x000fea0003800000 */
.L_x_308:
[----:B------:R-:W-:Y:S01]  /*bdd0*/  PLOP3.LUT P0, PT, P1, PT, PT, 0x80, 0x0 ;  /* 0x000000000000781c */ /* 0x000fe20000f0f070 */
[----:B------:R-:W-:-:S12]  /*bde0*/  BRA `(.L_x_310) ;  /* 0xfffffff800947947 */ /* 0x000fd8000383ffff */
.L_x_298:
[----:B0-----:R0:W1:Y:S02]  /*bdf0*/  SYNCS.PHASECHK.TRANS64.TRYWAIT P0, [R6+URZ], R3 ;  /* 0x00000003060075a7 */ /* 0x001064000800017f */
[----:B-1----:R-:W-:Y:S05]  /*be00*/  @!P0 NANOSLEEP.SYNCS 0x989680 ;  /* 0x009896800000895d */ /* 0x002fea0003900000 */
[----:B------:R-:W1:Y:S02]  /*be10*/  @!P0 SYNCS.PHASECHK.TRANS64 P0, [R6+URZ], R3 ;  /* 0x00000003060085a7 */ /* 0x000e64000800007f */
[----:B-1----:R-:W-:Y:S05]  /*be20*/  @!P0 BRA `(.L_x_298) ;  /* 0xfffffffc00f08947 */ /* 0x002fea000383ffff */
[----:B------:R-:W-:Y:S05]  /*be30*/  BRA `(.L_x_311) ;  /* 0xfffffff800d47947 */ /* 0x000fea000383ffff */
.L_x_299:
[----:B0-----:R0:W1:Y:S02]  /*be40*/  SYNCS.PHASECHK.TRANS64.TRYWAIT P0, [R7+URZ], R4 ;  /* 0x00000004070075a7 */ /* 0x001064000800017f */
[----:B-1----:R-:W-:Y:S05]  /*be50*/  @!P0 NANOSLEEP.SYNCS 0x989680 ;  /* 0x009896800000895d */ /* 0x002fea0003900000 */
[----:B------:R-:W1:Y:S02]  /*be60*/  @!P0 SYNCS.PHASECHK.TRANS64 P0, [R7+URZ], R4 ;  /* 0x00000004070085a7 */ /* 0x000e64000800007f */
[----:B-1----:R-:W-:Y:S05]  /*be70*/  @!P0 BRA `(.L_x_299) ;  /* 0xfffffffc00f08947 */ /* 0x002fea000383ffff */
[----:B------:R-:W-:Y:S05]  /*be80*/  BRA `(.L_x_312) ;  /* 0xfffffff800e47947 */ /* 0x000fea000383ffff */
.L_x_300:
[----:B0-----:R0:W1:Y:S02]  /*be90*/  SYNCS.PHASECHK.TRANS64.TRYWAIT P0, [R6+URZ], R5 ;  /* 0x00000005060075a7 */ /* 0x001064000800017f */
[----:B-1----:R-:W-:Y:S05]  /*bea0*/  @!P0 NANOSLEEP.SYNCS 0x989680 ;  /* 0x009896800000895d */ /* 0x002fea0003900000 */
[----:B------:R-:W1:Y:S02]  /*beb0*/  @!P0 SYNCS.PHASECHK.TRANS64 P0, [R6+URZ], R5 ;  /* 0x00000005060085a7 */ /* 0x000e64000800007f */
[----:B-1----:R-:W-:Y:S05]  /*bec0*/  @!P0 BRA `(.L_x_300) ;  /* 0xfffffffc00f08947 */ /* 0x002fea000383ffff */
[----:B------:R-:W-:Y:S05]  /*bed0*/  BRA `(.L_x_313) ;  /* 0xfffffff800f47947 */ /* 0x000fea000383ffff */
.L_x_301:
[----:B0-----:R0:W1:Y:S02]  /*bee0*/  SYNCS.PHASECHK.TRANS64.TRYWAIT P0, [R9+URZ], R4 ;  /* 0x00000004090075a7 */ /* 0x001064000800017f */
[----:B-1----:R-:W-:Y:S05]  /*bef0*/  @!P0 NANOSLEEP.SYNCS 0x989680 ;  /* 0x009896800000895d */ /* 0x002fea0003900000 */
[----:B------:R-:W1:Y:S02]  /*bf00*/  @!P0 SYNCS.PHASECHK.TRANS64 P0, [R9+URZ], R4 ;  /* 0x00000004090085a7 */ /* 0x000e64000800007f */
[----:B-1----:R-:W-:Y:S05]  /*bf10*/  @!P0 BRA `(.L_x_301) ;  /* 0xfffffffc00f08947 */ /* 0x002fea000383ffff */
[----:B------:R-:W-:Y:S05]  /*bf20*/  BRA `(.L_x_314) ;  /* 0xfffffffc00047947 */ /* 0x000fea000383ffff */
.L_x_302:
[----:B0-----:R0:W1:Y:S02]  /*bf30*/  SYNCS.PHASECHK.TRANS64.TRYWAIT P0, [R6+URZ], R5 ;  /* 0x00000005060075a7 */ /* 0x001064000800017f */
[----:B-1----:R-:W-:Y:S05]  /*bf40*/  @!P0 NANOSLEEP.SYNCS 0x989680 ;  /* 0x009896800000895d */ /* 0x002fea0003900000 */
[----:B------:R-:W1:Y:S02]  /*bf50*/  @!P0 SYNCS.PHASECHK.TRANS64 P0, [R6+URZ], R5 ;  /* 0x00000005060085a7 */ /* 0x000e64000800007f */
[----:B-1----:R-:W-:Y:S05]  /*bf60*/  @!P0 BRA `(.L_x_302) ;  /* 0xfffffffc00f08947 */ /* 0x002fea000383ffff */
[----:B------:R-:W-:Y:S05]  /*bf70*/  BRA `(.L_x_315) ;  /* 0xfffffffc000c7947 */ /* 0x000fea000383ffff */
.L_x_316:
[----:B------:R-:W-:-:S00]  /*bf80*/  BRA `(.L_x_316) ;  /* 0xfffffffc00fc7947 */ /* 0x000fc0000383ffff */
[----:B------:R-:W-:-:S00]  /*bf90*/  NOP ;  /* 0x0000000000007918 */ /* 0x000fc00000000000 */
        /* <DEDUP_REMOVED lines=14> */
.L_x_317:


//--------------------- .nv.shared._ZN7cutlass13device_kernelINS_4gemm6kernel13GemmUniversalIN4cute5tupleIJiiiiEEENS1_10collective13CollectiveMmaINS1_40MainloopSm90TmaGmmaWarpSpecializedSparseILi6ENS5_IJNS4_1CILi1EEESB_SB_EEENS1_35KernelTmaWarpSpecializedCooperativeEEENS5_IJNSA_ILi256EEENSA_ILi128EEENSA_ILi64EEEEEENS_6half_tENS5_IJNS4_6LayoutINS5_IJiNS5_IJNSA_ILi2EEEiEEEiEEENS5_IJlNS5_IJSB_SL_EEElEEEEENSK_INS5_IJNS5_IJNS5_IJNSA_ILi8EEESL_NSA_ILi4EEEEEEiEEENS5_IJNS5_IJNSA_ILi16EEESL_SL_EEEiEEEiEEENS5_IJNS5_IJNS5_IJSH_SV_NSA_ILi1024EEEEEENSA_ILi4096EEEEEENS5_IJNS5_IJSB_NSA_ILi512EEENSA_ILi32EEEEEElEEElEEEEEEEESJ_NS5_IJlSB_lEEENS4_8TiledMMAINS4_8MMA_AtomIJNS4_4SM904GMMA6SPARSE27GMMA_64x128x32_F32F16F16_SSILNS1E_5MajorE0ELS1H_0ELNS1E_7ScaleInE1ELS1I_1ELNS1E_9SparseSelE0EEEEEENSK_INS5_IJSL_SB_SB_EEENS5_IJSB_NSA_ILi0EEES1N_EEEEENS5_IJNS4_10UnderscoreES1Q_S1Q_EEEEENS4_13SM90_TMA_LOADENS4_14ComposedLayoutINS4_7SwizzleILi2ELi4ELi3EEENS4_25smem_sparse_ptr_flag_bitsILi2ELi16EEENSK_INS5_IJNS5_IJSB_SR_EEENS5_IJSL_S14_EEEEEENS5_IJNS5_IJS1N_SH_EEESO_EEEEEEEvNS4_8identityES1T_NS1U_INS1V_ILi3ELi4ELi3EEENS4_18smem_ptr_flag_bitsILi16EEENSK_INS5_IJSR_SH_EEENS5_IJSH_SB_EEEEEEEvS26_EENS_8epilogue10collective6detail29Sm90TmaWarpSpecializedAdapterINS2G_15DefaultEpilogueIfNS5_IJSB_llEEES2K_NS2F_6thread17LinearCombinationIfLi1EffLNS2L_9ScaleType4KindE0ELNS_15FloatRoundStyleE2EfEENS1_15EpilogueDefaultEEEEEvvEEEEvNT_6ParamsE --------------------------
	.section	.nv.shared._ZN7cutlass13device_kernelINS_4gemm6kernel13GemmUniversalIN4cute5tupleIJiiiiEEENS1_10collective13CollectiveMmaINS1_40MainloopSm90TmaGmmaWarpSpecializedSparseILi6ENS5_IJNS4_1CILi1EEESB_SB_EEENS1_35KernelTmaWarpSpecializedCooperativeEEENS5_IJNSA_ILi256EEENSA_ILi128EEENSA_ILi64EEEEEENS_6half_tENS5_IJNS4_6LayoutINS5_IJiNS5_IJNSA_ILi2EEEiEEEiEEENS5_IJlNS5_IJSB_SL_EEElEEEEENSK_INS5_IJNS5_IJNS5_IJNSA_ILi8EEESL_NSA_ILi4EEEEEEiEEENS5_IJNS5_IJNSA_ILi16EEESL_SL_EEEiEEEiEEENS5_IJNS5_IJNS5_IJSH_SV_NSA_ILi1024EEEEEENSA_ILi4096EEEEEENS5_IJNS5_IJSB_NSA_ILi512EEENSA_ILi32EEEEEElEEElEEEEEEEESJ_NS5_IJlSB_lEEENS4_8TiledMMAINS4_8MMA_AtomIJNS4_4SM904GMMA6SPARSE27GMMA_64x128x32_F32F16F16_SSILNS1E_5MajorE0ELS1H_0ELNS1E_7ScaleInE1ELS1I_1ELNS1E_9SparseSelE0EEEEEENSK_INS5_IJSL_SB_SB_EEENS5_IJSB_NSA_ILi0EEES1N_EEEEENS5_IJNS4_10UnderscoreES1Q_S1Q_EEEEENS4_13SM90_TMA_LOADENS4_14ComposedLayoutINS4_7SwizzleILi2ELi4ELi3EEENS4_25smem_sparse_ptr_flag_bitsILi2ELi16EEENSK_INS5_IJNS5_IJSB_SR_EEENS5_IJSL_S14_EEEEEENS5_IJNS5_IJS1N_SH_EEESO_EEEEEEEvNS4_8identityES1T_NS1U_INS1V_ILi3ELi4ELi3EEENS4_18smem_ptr_flag_bitsILi16EEENSK_INS5_IJSR_SH_EEENS5_IJSH_SB_EEEEEEEvS26_EENS_8epilogue10collective6detail29Sm90TmaWarpSpecializedAdapterINS2G_15DefaultEpilogueIfNS5_IJSB_llEEES2K_NS2F_6thread17LinearCombinationIfLi1EffLNS2L_9ScaleType4KindE0ELNS_15FloatRoundStyleE2EfEENS1_15EpilogueDefaultEEEEEvvEEEEvNT_6ParamsE,"aw",@nobits
	.sectionflags	@""
	.align	16
	.zero		1024


//--------------------- .nv.shared.reserved.0     --------------------------
	.section	.nv.shared.reserved.0,"aw",@nobits
	.weak		__nv_reservedSMEM_offset_0_alias
	.size		__nv_reservedSMEM_offset_0_alias, 0, 0
	.other		__nv_reservedSMEM_offset_0_alias,@"STO_CUDA_RESERVED_SHARED STV_DEFAULT"
__nv_reservedSMEM_offset_0_alias:
	.zero		0


//--------------------- .nv.global                --------------------------
	.section	.nv.global,"aw",@nobits
.nv.global:
	.type		_ZN39_INTERNAL_207295de_4_k_cu_0adaa1ad_27964cute1_E,@object
	.size		_ZN39_INTERNAL_207295de_4_k_cu_0adaa1ad_27964cute1_E,(_ZN39_INTERNAL_207295de_4_k_cu_0adaa1ad_27964cuda3std3__45__cpo6cbeginE - _ZN39_INTERNAL_207295de_4_k_cu_0adaa1ad_27964cute1_E)
_ZN39_INTERNAL_207295de_4_k_cu_0adaa1ad_27964cute1_E:
	.zero		1
	.type		_ZN39_INTERNAL_207295de_4_k_cu_0adaa1ad_27964cuda3std3__45__cpo6cbeginE,@object
	.size		_ZN39_INTERNAL_207295de_4_k_cu_0adaa1ad_27964cuda3std3__45__cpo6cbeginE,(_ZN39_INTERNAL_207295de_4_k_cu_0adaa1ad_27964cuda3std3__48in_placeE - _ZN39_INTERNAL_207295de_4_k_cu_0adaa1ad_27964cuda3std3__45__cpo6cbeginE)
_ZN39_INTERNAL_207295de_4_k_cu_0adaa1ad_27964cuda3std3__45__cpo6cbeginE:
	.zero		1
	.type		_ZN39_INTERNAL_207295de_4_k_cu_0adaa1ad_27964cuda3std3__48in_placeE,@object
	.size		_ZN39_INTERNAL_207295de_4_k_cu_0adaa1ad_27964cuda3std3__48in_placeE,(_ZN39_INTERNAL_207295de_4_k_cu_0adaa1ad_27964cuda3std6ranges3__45__cpo9iter_moveE - _ZN39_INTERNAL_207295de_4_k_cu_0adaa1ad_27964cuda3std3__48in_placeE)
_ZN39_INTERNAL_207295de_4_k_cu_0adaa1ad_27964cuda3std3__48in_placeE:
	.zero		1
	.type		_ZN39_INTERNAL_207295de_4_k_cu_0adaa1ad_27964cuda3std6ranges3__45__cpo9iter_moveE,@object
	.size		_ZN39_INTERNAL_207295de_4_k_cu_0adaa1ad_27964cuda3std6ranges3__45__cpo9iter_moveE,(_ZN39_INTERNAL_207295de_4_k_cu_0adaa1ad_27964cuda3std3__45__cpo5beginE - _ZN39_INTERNAL_207295de_4_k_cu_0adaa1ad_27964cuda3std6ranges3__45__cpo9iter_moveE)
_ZN39_INTERNAL_207295de_4_k_cu_0adaa1ad_27964cuda3std6ranges3__45__cpo9iter_moveE:
	.zero		1
	.type		_ZN39_INTERNAL_207295de_4_k_cu_0adaa1ad_27964cuda3std3__45__cpo5beginE,@object
	.size		_ZN39_INTERNAL_207295de_4_k_cu_0adaa1ad_27964cuda3std3__45__cpo5beginE,(_ZN39_INTERNAL_207295de_4_k_cu_0adaa1ad_27964cuda3std3__441_GLOBAL__N__207295de_4_k_cu_0adaa1ad_27966ignoreE - _ZN39_INTERNAL_207295de_4_k_cu_0adaa1ad_27964cuda3std3__45__cpo5beginE)
_ZN39_INTERNAL_207295de_4_k_cu_0adaa1ad_27964cuda3std3__45__cpo5beginE:
	.zero		1
	.type		_ZN39_INTERNAL_207295de_4_k_cu_0adaa1ad_27964cuda3std3__441_GLOBAL__N__207295de_4_k_cu_0adaa1ad_27966ignoreE,@object
	.size		_ZN39_INTERNAL_207295de_4_k_cu_0adaa1ad_27964cuda3std3__441_GLOBAL__N__207295de_4_k_cu_0adaa1ad_27966ignoreE,(_ZN39_INTERNAL_207295de_4_k_cu_0adaa1ad_27964cute7productE - _ZN39_INTERNAL_207295de_4_k_cu_0adaa1ad_27964cuda3std3__441_GLOBAL__N__207295de_4_k_cu_0adaa1ad_27966ignoreE)
_ZN39_INTERNAL_207295de_4_k_cu_0adaa1ad_27964cuda3std3__441_GLOBAL__N__207295de_4_k_cu_0adaa1ad_27966ignoreE:
	.zero		1
	.type		_ZN39_INTERNAL_207295de_4_k_cu_0adaa1ad_27964cute7productE,@object
	.size		_ZN39_INTERNAL_207295de_4_k_cu_0adaa1ad_27964cute7productE,(_ZN39_INTERNAL_207295de_4_k_cu_0adaa1ad_27964cuda3std3__45__cpo3endE - _ZN39_INTERNAL_207295de_4_k_cu_0adaa1ad_27964cute7productE)
_ZN39_INTERNAL_207295de_4_k_cu_0adaa1ad_27964cute7productE:
	.zero		1
	.type		_ZN39_INTERNAL_207295de_4_k_cu_0adaa1ad_27964cuda3std3__45__cpo3endE,@object
	.size		_ZN39_INTERNAL_207295de_4_k_cu_0adaa1ad_27964cuda3std3__45__cpo3endE,(_ZN39_INTERNAL_207295de_4_k_cu_0adaa1ad_27964cuda3std3__419piecewise_constructE - _ZN39_INTERNAL_207295de_4_k_cu_0adaa1ad_27964cuda3std3__45__cpo3endE)
_ZN39_INTERNAL_207295de_4_k_cu_0adaa1ad_27964cuda3std3__45__cpo3endE:
	.zero		1
	.type		_ZN39_INTERNAL_207295de_4_k_cu_0adaa1ad_27964cuda3std3__419piecewise_constructE,@object
	.size		_ZN39_INTERNAL_207295de_4_k_cu_0adaa1ad_27964cuda3std3__419piecewise_constructE,(_ZN39_INTERNAL_207295de_4_k_cu_0adaa1ad_27964cuda3std3__45__cpo4cendE - _ZN39_INTERNAL_207295de_4_k_cu_0adaa1ad_27964cuda3std3__419piecewise_constructE)
_ZN39_INTERNAL_207295de_4_k_cu_0adaa1ad_27964cuda3std3__419piecewise_constructE:
	.zero		1
	.type		_ZN39_INTERNAL_207295de_4_k_cu_0adaa1ad_27964cuda3std3__45__cpo4cendE,@object
	.size		_ZN39_INTERNAL_207295de_4_k_cu_0adaa1ad_27964cuda3std3__45__cpo4cendE,(_ZN39_INTERNAL_207295de_4_k_cu_0adaa1ad_27964cuda3std6ranges3__45__cpo4swapE - _ZN39_INTERNAL_207295de_4_k_cu_0adaa1ad_27964cuda3std3__45__cpo4cendE)
_ZN39_INTERNAL_207295de_4_k_cu_0adaa1ad_27964cuda3std3__45__cpo4cendE:
	.zero		1
	.type		_ZN39_INTERNAL_207295de_4_k_cu_0adaa1ad_27964cuda3std6ranges3__45__cpo4swapE,@object
	.size		_ZN39_INTERNAL_207295de_4_k_cu_0adaa1ad_27964cuda3std6ranges3__45__cpo4swapE,(.L_7 - _ZN39_INTERNAL_207295de_4_k_cu_0adaa1ad_27964cuda3std6ranges3__45__cpo4swapE)
_ZN39_INTERNAL_207295de_4_k_cu_0adaa1ad_27964cuda3std6ranges3__45__cpo4swapE:
	.zero		1
.L_7:


//--------------------- .nv.constant0._ZN7cutlass13device_kernelINS_4gemm6kernel13GemmUniversalIN4cute5tupleIJiiiiEEENS1_10collective13CollectiveMmaINS1_40MainloopSm90TmaGmmaWarpSpecializedSparseILi6ENS5_IJNS4_1CILi1EEESB_SB_EEENS1_35KernelTmaWarpSpecializedCooperativeEEENS5_IJNSA_ILi256EEENSA_ILi128EEENSA_ILi64EEEEEENS_6half_tENS5_IJNS4_6LayoutINS5_IJiNS5_IJNSA_ILi2EEEiEEEiEEENS5_IJlNS5_IJSB_SL_EEElEEEEENSK_INS5_IJNS5_IJNS5_IJNSA_ILi8EEESL_NSA_ILi4EEEEEEiEEENS5_IJNS5_IJNSA_ILi16EEESL_SL_EEEiEEEiEEENS5_IJNS5_IJNS5_IJSH_SV_NSA_ILi1024EEEEEENSA_ILi4096EEEEEENS5_IJNS5_IJSB_NSA_ILi512EEENSA_ILi32EEEEEElEEElEEEEEEEESJ_NS5_IJlSB_lEEENS4_8TiledMMAINS4_8MMA_AtomIJNS4_4SM904GMMA6SPARSE27GMMA_64x128x32_F32F16F16_SSILNS1E_5MajorE0ELS1H_0ELNS1E_7ScaleInE1ELS1I_1ELNS1E_9SparseSelE0EEEEEENSK_INS5_IJSL_SB_SB_EEENS5_IJSB_NSA_ILi0EEES1N_EEEEENS5_IJNS4_10UnderscoreES1Q_S1Q_EEEEENS4_13SM90_TMA_LOADENS4_14ComposedLayoutINS4_7SwizzleILi2ELi4ELi3EEENS4_25smem_sparse_ptr_flag_bitsILi2ELi16EEENSK_INS5_IJNS5_IJSB_SR_EEENS5_IJSL_S14_EEEEEENS5_IJNS5_IJS1N_SH_EEESO_EEEEEEEvNS4_8identityES1T_NS1U_INS1V_ILi3ELi4ELi3EEENS4_18smem_ptr_flag_bitsILi16EEENSK_INS5_IJSR_SH_EEENS5_IJSH_SB_EEEEEEEvS26_EENS_8epilogue10collective6detail29Sm90TmaWarpSpecializedAdapterINS2G_15DefaultEpilogueIfNS5_IJSB_llEEES2K_NS2F_6thread17LinearCombinationIfLi1EffLNS2L_9ScaleType4KindE0ELNS_15FloatRoundStyleE2EfEENS1_15EpilogueDefaultEEEEEvvEEEEvNT_6ParamsE --------------------------
	.section	.nv.constant0._ZN7cutlass13device_kernelINS_4gemm6kernel13GemmUniversalIN4cute5tupleIJiiiiEEENS1_10collective13CollectiveMmaINS1_40MainloopSm90TmaGmmaWarpSpecializedSparseILi6ENS5_IJNS4_1CILi1EEESB_SB_EEENS1_35KernelTmaWarpSpecializedCooperativeEEENS5_IJNSA_ILi256EEENSA_ILi128EEENSA_ILi64EEEEEENS_6half_tENS5_IJNS4_6LayoutINS5_IJiNS5_IJNSA_ILi2EEEiEEEiEEENS5_IJlNS5_IJSB_SL_EEElEEEEENSK_INS5_IJNS5_IJNS5_IJNSA_ILi8EEESL_NSA_ILi4EEEEEEiEEENS5_IJNS5_IJNSA_ILi16EEESL_SL_EEEiEEEiEEENS5_IJNS5_IJNS5_IJSH_SV_NSA_ILi1024EEEEEENSA_ILi4096EEEEEENS5_IJNS5_IJSB_NSA_ILi512EEENSA_ILi32EEEEEElEEElEEEEEEEESJ_NS5_IJlSB_lEEENS4_8TiledMMAINS4_8MMA_AtomIJNS4_4SM904GMMA6SPARSE27GMMA_64x128x32_F32F16F16_SSILNS1E_5MajorE0ELS1H_0ELNS1E_7ScaleInE1ELS1I_1ELNS1E_9SparseSelE0EEEEEENSK_INS5_IJSL_SB_SB_EEENS5_IJSB_NSA_ILi0EEES1N_EEEEENS5_IJNS4_10UnderscoreES1Q_S1Q_EEEEENS4_13SM90_TMA_LOADENS4_14ComposedLayoutINS4_7SwizzleILi2ELi4ELi3EEENS4_25smem_sparse_ptr_flag_bitsILi2ELi16EEENSK_INS5_IJNS5_IJSB_SR_EEENS5_IJSL_S14_EEEEEENS5_IJNS5_IJS1N_SH_EEESO_EEEEEEEvNS4_8identityES1T_NS1U_INS1V_ILi3ELi4ELi3EEENS4_18smem_ptr_flag_bitsILi16EEENSK_INS5_IJSR_SH_EEENS5_IJSH_SB_EEEEEEEvS26_EENS_8epilogue10collective6detail29Sm90TmaWarpSpecializedAdapterINS2G_15DefaultEpilogueIfNS5_IJSB_llEEES2K_NS2F_6thread17LinearCombinationIfLi1EffLNS2L_9ScaleType4KindE0ELNS_15FloatRoundStyleE2EfEENS1_15EpilogueDefaultEEEEEvvEEEEvNT_6ParamsE,"a",@progbits
	.sectionflags	@""
	.align	4
.nv.constant0._ZN7cutlass13device_kernelINS_4gemm6kernel13GemmUniversalIN4cute5tupleIJiiiiEEENS1_10collective13CollectiveMmaINS1_40MainloopSm90TmaGmmaWarpSpecializedSparseILi6ENS5_IJNS4_1CILi1EEESB_SB_EEENS1_35KernelTmaWarpSpecializedCooperativeEEENS5_IJNSA_ILi256EEENSA_ILi128EEENSA_ILi64EEEEEENS_6half_tENS5_IJNS4_6LayoutINS5_IJiNS5_IJNSA_ILi2EEEiEEEiEEENS5_IJlNS5_IJSB_SL_EEElEEEEENSK_INS5_IJNS5_IJNS5_IJNSA_ILi8EEESL_NSA_ILi4EEEEEEiEEENS5_IJNS5_IJNSA_ILi16EEESL_SL_EEEiEEEiEEENS5_IJNS5_IJNS5_IJSH_SV_NSA_ILi1024EEEEEENSA_ILi4096EEEEEENS5_IJNS5_IJSB_NSA_ILi512EEENSA_ILi32EEEEEElEEElEEEEEEEESJ_NS5_IJlSB_lEEENS4_8TiledMMAINS4_8MMA_AtomIJNS4_4SM904GMMA6SPARSE27GMMA_64x128x32_F32F16F16_SSILNS1E_5MajorE0ELS1H_0ELNS1E_7ScaleInE1ELS1I_1ELNS1E_9SparseSelE0EEEEEENSK_INS5_IJSL_SB_SB_EEENS5_IJSB_NSA_ILi0EEES1N_EEEEENS5_IJNS4_10UnderscoreES1Q_S1Q_EEEEENS4_13SM90_TMA_LOADENS4_14ComposedLayoutINS4_7SwizzleILi2ELi4ELi3EEENS4_25smem_sparse_ptr_flag_bitsILi2ELi16EEENSK_INS5_IJNS5_IJSB_SR_EEENS5_IJSL_S14_EEEEEENS5_IJNS5_IJS1N_SH_EEESO_EEEEEEEvNS4_8identityES1T_NS1U_INS1V_ILi3ELi4ELi3EEENS4_18smem_ptr_flag_bitsILi16EEENSK_INS5_IJSR_SH_EEENS5_IJSH_SB_EEEEEEEvS26_EENS_8epilogue10collective6detail29Sm90TmaWarpSpecializedAdapterINS2G_15DefaultEpilogueIfNS5_IJSB_llEEES2K_NS2F_6thread17LinearCombinationIfLi1EffLNS2L_9ScaleType4KindE0ELNS_15FloatRoundStyleE2EfEENS1_15EpilogueDefaultEEEEEvvEEEEvNT_6ParamsE:
	.zero		1920


//--------------------- SYMBOLS --------------------------

	.type		.nv.reservedSmem.offset0,@object
	.size		.nv.reservedSmem.offset0,0x4
